//
// Generated by NVIDIA NVVM Compiler
//
// Compiler Build ID: CL-36424714
// Cuda compilation tools, release 13.0, V13.0.88
// Based on NVVM 20.0.0
//

.version 9.0
.target sm_100
.address_size 64

	// .globl	_Z13calculateTempPdjj
.extern .func  (.param .b64 func_retval0) malloc
(
	.param .b64 malloc_param_0
)
;
.extern .func free
(
	.param .b64 free_param_0
)
;

.visible .entry _Z13calculateTempPdjj(
	.param .u64 .ptr .align 1 _Z13calculateTempPdjj_param_0,
	.param .u32 _Z13calculateTempPdjj_param_1,
	.param .u32 _Z13calculateTempPdjj_param_2
)
{
	.reg .pred 	%p<21>;
	.reg .b32 	%r<125>;
	.reg .b64 	%rd<222>;
	.reg .b64 	%fd<81>;

	ld.param.u64 	%rd5, [_Z13calculateTempPdjj_param_0];
	ld.param.u32 	%r49, [_Z13calculateTempPdjj_param_1];
	ld.param.u32 	%r108, [_Z13calculateTempPdjj_param_2];
	cvta.to.global.u64 	%rd1, %rd5;
	setp.eq.s32 	%p1, %r108, 0;
	@%p1 bra 	$L__BB0_30;
	add.s32 	%r1, %r49, -1;
	add.s32 	%r51, %r49, -2;
	add.s32 	%r2, %r49, -3;
	add.s32 	%r52, %r49, 14;
	and.b32  	%r53, %r52, 15;
	add.s32 	%r3, %r53, -1;
	add.s32 	%r54, %r49, 6;
	and.b32  	%r4, %r51, 3;
	and.b32  	%r5, %r51, 15;
	and.b32  	%r6, %r51, -16;
	and.b32  	%r7, %r52, 7;
	and.b32  	%r8, %r54, 3;
	shl.b32 	%r9, %r49, 2;
	shl.b32 	%r10, %r49, 1;
$L__BB0_2:
	setp.lt.u32 	%p2, %r1, 2;
	mul.lo.s32 	%r55, %r49, %r49;
	mul.wide.u32 	%rd6, %r55, 8;
	{ // callseq 0, 0
	.param .b64 param0;
	st.param.b64 	[param0], %rd6;
	.param .b64 retval0;
	call.uni (retval0), 
	malloc, 
	(
	param0
	);
	ld.param.b64 	%rd7, [retval0];
	} // callseq 0
	@%p2 bra 	$L__BB0_29;
	mov.b32 	%r109, 1;
$L__BB0_4:
	setp.lt.u32 	%p3, %r2, 3;
	cvt.u64.u32 	%rd3, %r109;
	mov.b32 	%r119, 1;
	@%p3 bra 	$L__BB0_8;
	add.s32 	%r59, %r49, -2;
	and.b32  	%r60, %r59, -4;
	neg.s32 	%r117, %r60;
	mul.lo.s32 	%r115, %r49, 3;
	mul.lo.s32 	%r113, %r49, 5;
	mov.b32 	%r112, 0;
	mov.u32 	%r110, %r49;
	mov.u32 	%r111, %r10;
	mov.u32 	%r114, %r9;
	mov.u32 	%r116, %r112;
$L__BB0_6:
	.pragma "nounroll";
	cvt.u64.u32 	%rd8, %r110;
	add.s64 	%rd9, %rd8, %rd3;
	shl.b64 	%rd10, %rd9, 3;
	add.s64 	%rd11, %rd1, %rd10;
	ld.global.f64 	%fd1, [%rd11+-8];
	ld.global.f64 	%fd2, [%rd11+8];
	fma.rn.f64 	%fd3, %fd1, 0d3FD0000000000000, %fd2;
	cvt.u64.u32 	%rd12, %r112;
	add.s64 	%rd13, %rd12, %rd3;
	shl.b64 	%rd14, %rd13, 3;
	add.s64 	%rd15, %rd1, %rd14;
	ld.global.f64 	%fd4, [%rd15];
	add.f64 	%fd5, %fd3, %fd4;
	cvt.u64.u32 	%rd16, %r111;
	add.s64 	%rd17, %rd16, %rd3;
	shl.b64 	%rd18, %rd17, 3;
	add.s64 	%rd19, %rd1, %rd18;
	ld.global.f64 	%fd6, [%rd19];
	add.f64 	%fd7, %fd5, %fd6;
	add.s64 	%rd20, %rd7, %rd10;
	st.f64 	[%rd20], %fd7;
	ld.global.f64 	%fd8, [%rd19+-8];
	ld.global.f64 	%fd9, [%rd19+8];
	fma.rn.f64 	%fd10, %fd8, 0d3FD0000000000000, %fd9;
	ld.global.f64 	%fd11, [%rd11];
	add.f64 	%fd12, %fd10, %fd11;
	cvt.u64.u32 	%rd21, %r115;
	add.s64 	%rd22, %rd21, %rd3;
	shl.b64 	%rd23, %rd22, 3;
	add.s64 	%rd24, %rd1, %rd23;
	ld.global.f64 	%fd13, [%rd24];
	add.f64 	%fd14, %fd12, %fd13;
	add.s64 	%rd25, %rd7, %rd18;
	st.f64 	[%rd25], %fd14;
	ld.global.f64 	%fd15, [%rd24+-8];
	ld.global.f64 	%fd16, [%rd24+8];
	fma.rn.f64 	%fd17, %fd15, 0d3FD0000000000000, %fd16;
	ld.global.f64 	%fd18, [%rd19];
	add.f64 	%fd19, %fd17, %fd18;
	cvt.u64.u32 	%rd26, %r114;
	add.s64 	%rd27, %rd26, %rd3;
	shl.b64 	%rd28, %rd27, 3;
	add.s64 	%rd29, %rd1, %rd28;
	ld.global.f64 	%fd20, [%rd29];
	add.f64 	%fd21, %fd19, %fd20;
	add.s64 	%rd30, %rd7, %rd23;
	st.f64 	[%rd30], %fd21;
	ld.global.f64 	%fd22, [%rd29+-8];
	ld.global.f64 	%fd23, [%rd29+8];
	fma.rn.f64 	%fd24, %fd22, 0d3FD0000000000000, %fd23;
	ld.global.f64 	%fd25, [%rd24];
	add.f64 	%fd26, %fd24, %fd25;
	cvt.u64.u32 	%rd31, %r113;
	add.s64 	%rd32, %rd31, %rd3;
	shl.b64 	%rd33, %rd32, 3;
	add.s64 	%rd34, %rd1, %rd33;
	ld.global.f64 	%fd27, [%rd34];
	add.f64 	%fd28, %fd26, %fd27;
	add.s64 	%rd35, %rd7, %rd28;
	st.f64 	[%rd35], %fd28;
	add.s32 	%r117, %r117, 4;
	add.s32 	%r116, %r116, 4;
	add.s32 	%r115, %r115, %r9;
	add.s32 	%r114, %r114, %r9;
	add.s32 	%r113, %r113, %r9;
	add.s32 	%r112, %r112, %r9;
	add.s32 	%r111, %r111, %r9;
	add.s32 	%r110, %r110, %r9;
	setp.ne.s32 	%p4, %r117, 0;
	@%p4 bra 	$L__BB0_6;
	add.s32 	%r119, %r116, 1;
$L__BB0_8:
	setp.eq.s32 	%p5, %r4, 0;
	@%p5 bra 	$L__BB0_13;
	and.b32  	%r61, %r49, 3;
	setp.eq.s32 	%p6, %r61, 3;
	@%p6 bra 	$L__BB0_11;
	mul.lo.s32 	%r62, %r119, %r49;
	cvt.u64.u32 	%rd36, %r62;
	add.s64 	%rd37, %rd36, %rd3;
	shl.b64 	%rd38, %rd37, 3;
	add.s64 	%rd39, %rd1, %rd38;
	ld.global.f64 	%fd29, [%rd39+-8];
	ld.global.f64 	%fd30, [%rd39+8];
	fma.rn.f64 	%fd31, %fd29, 0d3FD0000000000000, %fd30;
	sub.s32 	%r63, %r62, %r49;
	cvt.u64.u32 	%rd40, %r63;
	add.s64 	%rd41, %rd40, %rd3;
	shl.b64 	%rd42, %rd41, 3;
	add.s64 	%rd43, %rd1, %rd42;
	ld.global.f64 	%fd32, [%rd43];
	add.f64 	%fd33, %fd31, %fd32;
	add.s32 	%r64, %r63, %r10;
	cvt.u64.u32 	%rd44, %r64;
	add.s64 	%rd45, %rd44, %rd3;
	shl.b64 	%rd46, %rd45, 3;
	add.s64 	%rd47, %rd1, %rd46;
	ld.global.f64 	%fd34, [%rd47];
	add.f64 	%fd35, %fd33, %fd34;
	add.s64 	%rd48, %rd7, %rd38;
	st.f64 	[%rd48], %fd35;
	ld.global.f64 	%fd36, [%rd47+-8];
	ld.global.f64 	%fd37, [%rd47+8];
	fma.rn.f64 	%fd38, %fd36, 0d3FD0000000000000, %fd37;
	ld.global.f64 	%fd39, [%rd39];
	add.f64 	%fd40, %fd38, %fd39;
	add.s32 	%r119, %r119, 2;
	add.s32 	%r65, %r62, %r10;
	cvt.u64.u32 	%rd49, %r65;
	add.s64 	%rd50, %rd49, %rd3;
	shl.b64 	%rd51, %rd50, 3;
	add.s64 	%rd52, %rd1, %rd51;
	ld.global.f64 	%fd41, [%rd52];
	add.f64 	%fd42, %fd40, %fd41;
	add.s64 	%rd53, %rd7, %rd46;
	st.f64 	[%rd53], %fd42;
$L__BB0_11:
	and.b32  	%r66, %r49, 1;
	setp.eq.b32 	%p7, %r66, 1;
	not.pred 	%p8, %p7;
	@%p8 bra 	$L__BB0_13;
	mul.lo.s32 	%r67, %r119, %r49;
	cvt.u64.u32 	%rd54, %r67;
	add.s64 	%rd55, %rd54, %rd3;
	shl.b64 	%rd56, %rd55, 3;
	add.s64 	%rd57, %rd1, %rd56;
	ld.global.f64 	%fd43, [%rd57+-8];
	ld.global.f64 	%fd44, [%rd57+8];
	fma.rn.f64 	%fd45, %fd43, 0d3FD0000000000000, %fd44;
	sub.s32 	%r68, %r67, %r49;
	cvt.u64.u32 	%rd58, %r68;
	add.s64 	%rd59, %rd58, %rd3;
	shl.b64 	%rd60, %rd59, 3;
	add.s64 	%rd61, %rd1, %rd60;
	ld.global.f64 	%fd46, [%rd61];
	add.f64 	%fd47, %fd45, %fd46;
	add.s32 	%r69, %r68, %r10;
	cvt.u64.u32 	%rd62, %r69;
	add.s64 	%rd63, %rd62, %rd3;
	shl.b64 	%rd64, %rd63, 3;
	add.s64 	%rd65, %rd1, %rd64;
	ld.global.f64 	%fd48, [%rd65];
	add.f64 	%fd49, %fd47, %fd48;
	add.s64 	%rd66, %rd7, %rd56;
	st.f64 	[%rd66], %fd49;
$L__BB0_13:
	cvt.u32.u64 	%r70, %rd3;
	add.s32 	%r109, %r70, 1;
	setp.ne.s32 	%p9, %r109, %r1;
	@%p9 bra 	$L__BB0_4;
	mov.b32 	%r120, 1;
$L__BB0_15:
	setp.lt.u32 	%p10, %r2, 15;
	cvt.u64.u32 	%rd4, %r120;
	mov.b32 	%r123, 1;
	@%p10 bra 	$L__BB0_18;
	mov.b32 	%r121, 1;
$L__BB0_17:
	.pragma "nounroll";
	mul.lo.s32 	%r74, %r121, %r49;
	cvt.u64.u32 	%rd67, %r74;
	add.s64 	%rd68, %rd67, %rd4;
	shl.b64 	%rd69, %rd68, 3;
	add.s64 	%rd70, %rd7, %rd69;
	ld.f64 	%fd50, [%rd70];
	add.s64 	%rd71, %rd1, %rd69;
	st.global.f64 	[%rd71], %fd50;
	add.s32 	%r75, %r74, %r49;
	cvt.u64.u32 	%rd72, %r75;
	add.s64 	%rd73, %rd72, %rd4;
	shl.b64 	%rd74, %rd73, 3;
	add.s64 	%rd75, %rd7, %rd74;
	ld.f64 	%fd51, [%rd75];
	add.s64 	%rd76, %rd1, %rd74;
	st.global.f64 	[%rd76], %fd51;
	add.s32 	%r76, %r75, %r49;
	cvt.u64.u32 	%rd77, %r76;
	add.s64 	%rd78, %rd77, %rd4;
	shl.b64 	%rd79, %rd78, 3;
	add.s64 	%rd80, %rd7, %rd79;
	ld.f64 	%fd52, [%rd80];
	add.s64 	%rd81, %rd1, %rd79;
	st.global.f64 	[%rd81], %fd52;
	add.s32 	%r77, %r76, %r49;
	cvt.u64.u32 	%rd82, %r77;
	add.s64 	%rd83, %rd82, %rd4;
	shl.b64 	%rd84, %rd83, 3;
	add.s64 	%rd85, %rd7, %rd84;
	ld.f64 	%fd53, [%rd85];
	add.s64 	%rd86, %rd1, %rd84;
	st.global.f64 	[%rd86], %fd53;
	add.s32 	%r78, %r77, %r49;
	cvt.u64.u32 	%rd87, %r78;
	add.s64 	%rd88, %rd87, %rd4;
	shl.b64 	%rd89, %rd88, 3;
	add.s64 	%rd90, %rd7, %rd89;
	ld.f64 	%fd54, [%rd90];
	add.s64 	%rd91, %rd1, %rd89;
	st.global.f64 	[%rd91], %fd54;
	add.s32 	%r79, %r78, %r49;
	cvt.u64.u32 	%rd92, %r79;
	add.s64 	%rd93, %rd92, %rd4;
	shl.b64 	%rd94, %rd93, 3;
	add.s64 	%rd95, %rd7, %rd94;
	ld.f64 	%fd55, [%rd95];
	add.s64 	%rd96, %rd1, %rd94;
	st.global.f64 	[%rd96], %fd55;
	add.s32 	%r80, %r79, %r49;
	cvt.u64.u32 	%rd97, %r80;
	add.s64 	%rd98, %rd97, %rd4;
	shl.b64 	%rd99, %rd98, 3;
	add.s64 	%rd100, %rd7, %rd99;
	ld.f64 	%fd56, [%rd100];
	add.s64 	%rd101, %rd1, %rd99;
	st.global.f64 	[%rd101], %fd56;
	add.s32 	%r81, %r80, %r49;
	cvt.u64.u32 	%rd102, %r81;
	add.s64 	%rd103, %rd102, %rd4;
	shl.b64 	%rd104, %rd103, 3;
	add.s64 	%rd105, %rd7, %rd104;
	ld.f64 	%fd57, [%rd105];
	add.s64 	%rd106, %rd1, %rd104;
	st.global.f64 	[%rd106], %fd57;
	add.s32 	%r82, %r81, %r49;
	cvt.u64.u32 	%rd107, %r82;
	add.s64 	%rd108, %rd107, %rd4;
	shl.b64 	%rd109, %rd108, 3;
	add.s64 	%rd110, %rd7, %rd109;
	ld.f64 	%fd58, [%rd110];
	add.s64 	%rd111, %rd1, %rd109;
	st.global.f64 	[%rd111], %fd58;
	add.s32 	%r83, %r82, %r49;
	cvt.u64.u32 	%rd112, %r83;
	add.s64 	%rd113, %rd112, %rd4;
	shl.b64 	%rd114, %rd113, 3;
	add.s64 	%rd115, %rd7, %rd114;
	ld.f64 	%fd59, [%rd115];
	add.s64 	%rd116, %rd1, %rd114;
	st.global.f64 	[%rd116], %fd59;
	add.s32 	%r84, %r83, %r49;
	cvt.u64.u32 	%rd117, %r84;
	add.s64 	%rd118, %rd117, %rd4;
	shl.b64 	%rd119, %rd118, 3;
	add.s64 	%rd120, %rd7, %rd119;
	ld.f64 	%fd60, [%rd120];
	add.s64 	%rd121, %rd1, %rd119;
	st.global.f64 	[%rd121], %fd60;
	add.s32 	%r85, %r84, %r49;
	cvt.u64.u32 	%rd122, %r85;
	add.s64 	%rd123, %rd122, %rd4;
	shl.b64 	%rd124, %rd123, 3;
	add.s64 	%rd125, %rd7, %rd124;
	ld.f64 	%fd61, [%rd125];
	add.s64 	%rd126, %rd1, %rd124;
	st.global.f64 	[%rd126], %fd61;
	add.s32 	%r86, %r85, %r49;
	cvt.u64.u32 	%rd127, %r86;
	add.s64 	%rd128, %rd127, %rd4;
	shl.b64 	%rd129, %rd128, 3;
	add.s64 	%rd130, %rd7, %rd129;
	ld.f64 	%fd62, [%rd130];
	add.s64 	%rd131, %rd1, %rd129;
	st.global.f64 	[%rd131], %fd62;
	add.s32 	%r87, %r86, %r49;
	cvt.u64.u32 	%rd132, %r87;
	add.s64 	%rd133, %rd132, %rd4;
	shl.b64 	%rd134, %rd133, 3;
	add.s64 	%rd135, %rd7, %rd134;
	ld.f64 	%fd63, [%rd135];
	add.s64 	%rd136, %rd1, %rd134;
	st.global.f64 	[%rd136], %fd63;
	add.s32 	%r88, %r87, %r49;
	cvt.u64.u32 	%rd137, %r88;
	add.s64 	%rd138, %rd137, %rd4;
	shl.b64 	%rd139, %rd138, 3;
	add.s64 	%rd140, %rd7, %rd139;
	ld.f64 	%fd64, [%rd140];
	add.s64 	%rd141, %rd1, %rd139;
	st.global.f64 	[%rd141], %fd64;
	add.s32 	%r89, %r88, %r49;
	cvt.u64.u32 	%rd142, %r89;
	add.s64 	%rd143, %rd142, %rd4;
	shl.b64 	%rd144, %rd143, 3;
	add.s64 	%rd145, %rd7, %rd144;
	ld.f64 	%fd65, [%rd145];
	add.s64 	%rd146, %rd1, %rd144;
	st.global.f64 	[%rd146], %fd65;
	add.s32 	%r123, %r121, 16;
	add.s32 	%r90, %r121, 15;
	setp.ne.s32 	%p11, %r90, %r6;
	mov.u32 	%r121, %r123;
	@%p11 bra 	$L__BB0_17;
$L__BB0_18:
	setp.eq.s32 	%p12, %r5, 0;
	@%p12 bra 	$L__BB0_28;
	setp.lt.u32 	%p13, %r3, 7;
	@%p13 bra 	$L__BB0_21;
	mul.lo.s32 	%r91, %r123, %r49;
	cvt.u64.u32 	%rd147, %r91;
	add.s64 	%rd148, %rd147, %rd4;
	shl.b64 	%rd149, %rd148, 3;
	add.s64 	%rd150, %rd7, %rd149;
	ld.f64 	%fd66, [%rd150];
	add.s64 	%rd151, %rd1, %rd149;
	st.global.f64 	[%rd151], %fd66;
	add.s32 	%r92, %r91, %r49;
	cvt.u64.u32 	%rd152, %r92;
	add.s64 	%rd153, %rd152, %rd4;
	shl.b64 	%rd154, %rd153, 3;
	add.s64 	%rd155, %rd7, %rd154;
	ld.f64 	%fd67, [%rd155];
	add.s64 	%rd156, %rd1, %rd154;
	st.global.f64 	[%rd156], %fd67;
	add.s32 	%r93, %r92, %r49;
	cvt.u64.u32 	%rd157, %r93;
	add.s64 	%rd158, %rd157, %rd4;
	shl.b64 	%rd159, %rd158, 3;
	add.s64 	%rd160, %rd7, %rd159;
	ld.f64 	%fd68, [%rd160];
	add.s64 	%rd161, %rd1, %rd159;
	st.global.f64 	[%rd161], %fd68;
	add.s32 	%r94, %r93, %r49;
	cvt.u64.u32 	%rd162, %r94;
	add.s64 	%rd163, %rd162, %rd4;
	shl.b64 	%rd164, %rd163, 3;
	add.s64 	%rd165, %rd7, %rd164;
	ld.f64 	%fd69, [%rd165];
	add.s64 	%rd166, %rd1, %rd164;
	st.global.f64 	[%rd166], %fd69;
	add.s32 	%r95, %r94, %r49;
	cvt.u64.u32 	%rd167, %r95;
	add.s64 	%rd168, %rd167, %rd4;
	shl.b64 	%rd169, %rd168, 3;
	add.s64 	%rd170, %rd7, %rd169;
	ld.f64 	%fd70, [%rd170];
	add.s64 	%rd171, %rd1, %rd169;
	st.global.f64 	[%rd171], %fd70;
	add.s32 	%r96, %r95, %r49;
	cvt.u64.u32 	%rd172, %r96;
	add.s64 	%rd173, %rd172, %rd4;
	shl.b64 	%rd174, %rd173, 3;
	add.s64 	%rd175, %rd7, %rd174;
	ld.f64 	%fd71, [%rd175];
	add.s64 	%rd176, %rd1, %rd174;
	st.global.f64 	[%rd176], %fd71;
	add.s32 	%r97, %r96, %r49;
	cvt.u64.u32 	%rd177, %r97;
	add.s64 	%rd178, %rd177, %rd4;
	shl.b64 	%rd179, %rd178, 3;
	add.s64 	%rd180, %rd7, %rd179;
	ld.f64 	%fd72, [%rd180];
	add.s64 	%rd181, %rd1, %rd179;
	st.global.f64 	[%rd181], %fd72;
	add.s32 	%r98, %r97, %r49;
	cvt.u64.u32 	%rd182, %r98;
	add.s64 	%rd183, %rd182, %rd4;
	shl.b64 	%rd184, %rd183, 3;
	add.s64 	%rd185, %rd7, %rd184;
	ld.f64 	%fd73, [%rd185];
	add.s64 	%rd186, %rd1, %rd184;
	st.global.f64 	[%rd186], %fd73;
	add.s32 	%r123, %r123, 8;
$L__BB0_21:
	setp.eq.s32 	%p14, %r7, 0;
	@%p14 bra 	$L__BB0_28;
	add.s32 	%r99, %r49, 6;
	and.b32  	%r100, %r99, 7;
	add.s32 	%r101, %r100, -1;
	setp.lt.u32 	%p15, %r101, 3;
	@%p15 bra 	$L__BB0_24;
	mul.lo.s32 	%r102, %r123, %r49;
	cvt.u64.u32 	%rd187, %r102;
	add.s64 	%rd188, %rd187, %rd4;
	shl.b64 	%rd189, %rd188, 3;
	add.s64 	%rd190, %rd7, %rd189;
	ld.f64 	%fd74, [%rd190];
	add.s64 	%rd191, %rd1, %rd189;
	st.global.f64 	[%rd191], %fd74;
	add.s32 	%r103, %r102, %r49;
	cvt.u64.u32 	%rd192, %r103;
	add.s64 	%rd193, %rd192, %rd4;
	shl.b64 	%rd194, %rd193, 3;
	add.s64 	%rd195, %rd7, %rd194;
	ld.f64 	%fd75, [%rd195];
	add.s64 	%rd196, %rd1, %rd194;
	st.global.f64 	[%rd196], %fd75;
	add.s32 	%r104, %r103, %r49;
	cvt.u64.u32 	%rd197, %r104;
	add.s64 	%rd198, %rd197, %rd4;
	shl.b64 	%rd199, %rd198, 3;
	add.s64 	%rd200, %rd7, %rd199;
	ld.f64 	%fd76, [%rd200];
	add.s64 	%rd201, %rd1, %rd199;
	st.global.f64 	[%rd201], %fd76;
	add.s32 	%r105, %r104, %r49;
	cvt.u64.u32 	%rd202, %r105;
	add.s64 	%rd203, %rd202, %rd4;
	shl.b64 	%rd204, %rd203, 3;
	add.s64 	%rd205, %rd7, %rd204;
	ld.f64 	%fd77, [%rd205];
	add.s64 	%rd206, %rd1, %rd204;
	st.global.f64 	[%rd206], %fd77;
	add.s32 	%r123, %r123, 4;
$L__BB0_24:
	setp.eq.s32 	%p16, %r8, 0;
	@%p16 bra 	$L__BB0_28;
	setp.eq.s32 	%p17, %r8, 1;
	mul.lo.s32 	%r45, %r123, %r49;
	cvt.u64.u32 	%rd207, %r45;
	add.s64 	%rd208, %rd207, %rd4;
	shl.b64 	%rd209, %rd208, 3;
	add.s64 	%rd210, %rd7, %rd209;
	ld.f64 	%fd78, [%rd210];
	add.s64 	%rd211, %rd1, %rd209;
	st.global.f64 	[%rd211], %fd78;
	@%p17 bra 	$L__BB0_28;
	setp.eq.s32 	%p18, %r8, 2;
	add.s32 	%r46, %r45, %r49;
	cvt.u64.u32 	%rd212, %r46;
	add.s64 	%rd213, %rd212, %rd4;
	shl.b64 	%rd214, %rd213, 3;
	add.s64 	%rd215, %rd7, %rd214;
	ld.f64 	%fd79, [%rd215];
	add.s64 	%rd216, %rd1, %rd214;
	st.global.f64 	[%rd216], %fd79;
	@%p18 bra 	$L__BB0_28;
	add.s32 	%r106, %r46, %r49;
	cvt.u64.u32 	%rd217, %r106;
	add.s64 	%rd218, %rd217, %rd4;
	shl.b64 	%rd219, %rd218, 3;
	add.s64 	%rd220, %rd7, %rd219;
	ld.f64 	%fd80, [%rd220];
	add.s64 	%rd221, %rd1, %rd219;
	st.global.f64 	[%rd221], %fd80;
$L__BB0_28:
	cvt.u32.u64 	%r107, %rd4;
	add.s32 	%r120, %r107, 1;
	setp.ne.s32 	%p19, %r120, %r1;
	@%p19 bra 	$L__BB0_15;
$L__BB0_29:
	{ // callseq 1, 0
	.param .b64 param0;
	st.param.b64 	[param0], %rd7;
	call.uni 
	free, 
	(
	param0
	);
	} // callseq 1
	add.s32 	%r108, %r108, -1;
	setp.ne.s32 	%p20, %r108, 0;
	@%p20 bra 	$L__BB0_2;
$L__BB0_30:
	ret;

}


// ===== COMPILED SASS (sm_100) =====

	.target	sm_100

	.elftype	@"ET_EXEC"


//--------------------- .note.nv.tkinfo           --------------------------
	.section	.note.nv.tkinfo,"",@"SHT_NOTE"
	.sectionflags	@"SHF_NOTE_NV_TKINFO"
	.tkinfo
        /*0018*/ 	.word	0x00000002
        /*0030*/ 	.string	""
        /*0030*/ 	.string	"ptxas"
        /*0030*/ 	.string	"Cuda compilation tools, release 13.0, V13.0.88"
        /*0030*/ 	.string	"Build cuda_13.0.r13.0/compiler.36424714_0"
        /*0030*/ 	.string	"-arch sm_100 -m 64 "



//--------------------- .note.nv.cuinfo           --------------------------
	.section	.note.nv.cuinfo,"",@"SHT_NOTE"
	.sectionflags	@"SHF_NOTE_NV_CUINFO"
        /*0018*/ 	.short	0x0002
        /*001a*/ 	.short	0x0064
        /*001c*/ 	.short	0x0082
	.zero		2


//--------------------- .nv.info                  --------------------------
	.section	.nv.info,"",@"SHT_CUDA_INFO"
	.align	4


	//----- nvinfo : EIATTR_REGCOUNT
	.align		4
        /*0000*/ 	.byte	0x04, 0x2f
        /*0002*/ 	.short	(.L_1 - .L_0)
	.align		4
.L_0:
        /*0004*/ 	.word	index@(_Z13calculateTempPdjj)
        /*0008*/ 	.word	0x00000020


	//----- nvinfo : EIATTR_FRAME_SIZE
	.align		4
.L_1:
        /*000c*/ 	.byte	0x04, 0x11
        /*000e*/ 	.short	(.L_3 - .L_2)
	.align		4
.L_2:
        /*0010*/ 	.word	index@(_Z13calculateTempPdjj)
        /*0014*/ 	.word	0x00000000


	//----- nvinfo : EIATTR_MIN_STACK_SIZE
	.align		4
.L_3:
        /*0018*/ 	.byte	0x04, 0x12
        /*001a*/ 	.short	(.L_5 - .L_4)
	.align		4
.L_4:
        /*001c*/ 	.word	index@(_Z13calculateTempPdjj)
        /*0020*/ 	.word	0x00000000
.L_5:


//--------------------- .nv.compat                --------------------------
	.section	.nv.compat,"",@"SHT_CUDA_COMPAT_INFO"
	.align	4
        /*0000*/ 	.byte	0x02, 0x09, 0x00, 0x00, 0x02, 0x02, 0x01, 0x00, 0x02, 0x05, 0x05, 0x00, 0x03, 0x07, 0x01, 0x01
        /*0010*/ 	.byte	0x02, 0x03, 0x00, 0x00, 0x02, 0x06, 0x01, 0x00, 0x04, 0x0b, 0x08, 0x00, 0x01, 0x00, 0x00, 0x00
        /*0020*/ 	.byte	0x00, 0x00, 0x00, 0x00


//--------------------- .nv.info._Z13calculateTempPdjj --------------------------
	.section	.nv.info._Z13calculateTempPdjj,"",@"SHT_CUDA_INFO"
	.sectionflags	@""
	.align	4


	//----- nvinfo : EIATTR_CUDA_API_VERSION
	.align		4
        /*0000*/ 	.byte	0x04, 0x37
        /*0002*/ 	.short	(.L_7 - .L_6)
.L_6:
        /*0004*/ 	.word	0x00000082


	//----- nvinfo : EIATTR_KPARAM_INFO
	.align		4
.L_7:
        /*0008*/ 	.byte	0x04, 0x17
        /*000a*/ 	.short	(.L_9 - .L_8)
.L_8:
        /*000c*/ 	.word	0x00000000
        /*0010*/ 	.short	0x0002
        /*0012*/ 	.short	0x000c
        /*0014*/ 	.byte	0x00, 0xf0, 0x11, 0x00


	//----- nvinfo : EIATTR_KPARAM_INFO
	.align		4
.L_9:
        /*0018*/ 	.byte	0x04, 0x17
        /*001a*/ 	.short	(.L_11 - .L_10)
.L_10:
        /*001c*/ 	.word	0x00000000
        /*0020*/ 	.short	0x0001
        /*0022*/ 	.short	0x0008
        /*0024*/ 	.byte	0x00, 0xf0, 0x11, 0x00


	//----- nvinfo : EIATTR_KPARAM_INFO
	.align		4
.L_11:
        /*0028*/ 	.byte	0x04, 0x17
        /*002a*/ 	.short	(.L_13 - .L_12)
.L_12:
        /*002c*/ 	.word	0x00000000
        /*0030*/ 	.short	0x0000
        /*0032*/ 	.short	0x0000
        /*0034*/ 	.byte	0x00, 0xf5, 0x21, 0x00


	//----- nvinfo : EIATTR_SPARSE_MMA_MASK
	.align		4
.L_13:
        /*0038*/ 	.byte	0x03, 0x50
        /*003a*/ 	.short	0x0000


	//----- nvinfo : EIATTR_MAXREG_COUNT
	.align		4
        /*003c*/ 	.byte	0x03, 0x1b
        /*003e*/ 	.short	0x00ff


	//----- nvinfo : EIATTR_EXTERNS
	.align		4
        /*0040*/ 	.byte	0x04, 0x0f
        /*0042*/ 	.short	(.L_15 - .L_14)


	//   ....[0]....
	.align		4
.L_14:
        /*0044*/ 	.word	index@(malloc)


	//   ....[1]....
	.align		4
        /*0048*/ 	.word	index@(free)


	//----- nvinfo : EIATTR_MERCURY_ISA_VERSION
	.align		4
.L_15:
        /*004c*/ 	.byte	0x03, 0x5f
        /*004e*/ 	.short	0x0101


	//----- nvinfo : EIATTR_VRC_CTA_INIT_COUNT
	.align		4
        /*0050*/ 	.byte	0x02, 0x4a
	.zero		1
	.zero		1


	//----- nvinfo : EIATTR_SYSCALL_OFFSETS
	.align		4
        /*0054*/ 	.byte	0x04, 0x46
        /*0056*/ 	.short	(.L_17 - .L_16)


	//   ....[0]....
.L_16:
        /*0058*/ 	.word	0x000001e0


	//   ....[1]....
        /*005c*/ 	.word	0x00002760


	//----- nvinfo : EIATTR_EXIT_INSTR_OFFSETS
	.align		4
.L_17:
        /*0060*/ 	.byte	0x04, 0x1c
        /*0062*/ 	.short	(.L_19 - .L_18)


	//   ....[0]....
.L_18:
        /*0064*/ 	.word	0x00000030


	//   ....[1]....
        /*0068*/ 	.word	0x00002790


	//----- nvinfo : EIATTR_CRS_STACK_SIZE
	.align		4
.L_19:
        /*006c*/ 	.byte	0x04, 0x1e
        /*006e*/ 	.short	(.L_21 - .L_20)
.L_20:
        /*0070*/ 	.word	0x00000000


	//----- nvinfo : EIATTR_CBANK_PARAM_SIZE
	.align		4
.L_21:
        /*0074*/ 	.byte	0x03, 0x19
        /*0076*/ 	.short	0x0010


	//----- nvinfo : EIATTR_PARAM_CBANK
	.align		4
        /*0078*/ 	.byte	0x04, 0x0a
        /*007a*/ 	.short	(.L_23 - .L_22)
	.align		4
.L_22:
        /*007c*/ 	.word	index@(.nv.constant0._Z13calculateTempPdjj)
        /*0080*/ 	.short	0x0380
        /*0082*/ 	.short	0x0010


	//----- nvinfo : EIATTR_SW_WAR
	.align		4
.L_23:
        /*0084*/ 	.byte	0x04, 0x36
        /*0086*/ 	.short	(.L_25 - .L_24)
.L_24:
        /*0088*/ 	.word	0x00000008
.L_25:


//--------------------- .nv.callgraph             --------------------------
	.section	.nv.callgraph,"",@"SHT_CUDA_CALLGRAPH"
	.align	4
	.sectionentsize	8
	.align		4
        /*0000*/ 	.word	0x00000000
	.align		4
        /*0004*/ 	.word	0xffffffff
	.align		4
        /*0008*/ 	.word	index@(_Z13calculateTempPdjj)
	.align		4
        /*000c*/ 	.word	index@(free)
	.align		4
        /*0010*/ 	.word	index@(_Z13calculateTempPdjj)
	.align		4
        /*0014*/ 	.word	index@(malloc)
	.align		4
        /*0018*/ 	.word	0x00000000
	.align		4
        /*001c*/ 	.word	0xfffffffe
	.align		4
        /*0020*/ 	.word	0x00000000
	.align		4
        /*0024*/ 	.word	0xfffffffd
	.align		4
        /*0028*/ 	.word	0x00000000
	.align		4
        /*002c*/ 	.word	0xfffffffc


//--------------------- .nv.constant4             --------------------------
	.section	.nv.constant4,"a",@progbits
	.align	8
	.align		8
.nv.constant4:
        /*0000*/ 	.dword	malloc
	.align		8
        /*0008*/ 	.dword	free


//--------------------- .text._Z13calculateTempPdjj --------------------------
	.section	.text._Z13calculateTempPdjj,"ax",@progbits
	.align	128
        .global         _Z13calculateTempPdjj
        .type           _Z13calculateTempPdjj,@function
        .size           _Z13calculateTempPdjj,(.L_x_21 - _Z13calculateTempPdjj)
        .other          _Z13calculateTempPdjj,@"STO_CUDA_ENTRY STV_DEFAULT"
_Z13calculateTempPdjj:
.text._Z13calculateTempPdjj:
[----:B------:R-:W0:Y:S01]  /*0000*/  LDC R1, c[0x0][0x37c] ;  /* 0x0000df00ff017b82 */ /* 0x000e220000000800 */
[----:B------:R-:W1:Y:S02]  /*0010*/  LDCU UR4, c[0x0][0x38c] ;  /* 0x00007180ff0477ac */ /* 0x000e640008000800 */
[----:B-1----:R-:W-:-:S13]  /*0020*/  ISETP.NE.AND P0, PT, RZ, UR4, PT ;  /* 0x00000004ff007c0c */ /* 0x002fda000bf05270 */
[----:B------:R-:W-:Y:S05]  /*0030*/  @!P0 EXIT ;  /* 0x000000000000894d */ /* 0x000fea0003800000 */
[----:B------:R-:W1:Y:S01]  /*0040*/  LDCU UR38, c[0x0][0x388] ;  /* 0x00007100ff2677ac */ /* 0x000e620008000800 */
[----:B------:R-:W2:Y:S01]  /*0050*/  LDCU UR4, c[0x0][0x38c] ;  /* 0x00007180ff0477ac */ /* 0x000ea20008000800 */
[----:B------:R-:W3:Y:S01]  /*0060*/  LDCU.64 UR36, c[0x0][0x358] ;  /* 0x00006b00ff2477ac */ /* 0x000ee20008000a00 */
[----:B-1----:R-:W-:Y:S02]  /*0070*/  UIADD3 UR5, UPT, UPT, UR38, -0x2, URZ ;  /* 0xfffffffe26057890 */ /* 0x002fe4000fffe0ff */
[----:B------:R-:W-:Y:S01]  /*0080*/  USHF.L.U32 UR38, UR38, 0x2, URZ ;  /* 0x0000000226267899 */ /* 0x000fe200080006ff */
[----:B--2---:R-:W-:-:S03]  /*0090*/  IMAD.U32 R16, RZ, RZ, UR4 ;  /* 0x00000004ff107e24 */ /* 0x004fc6000f8e00ff */
[----:B------:R-:W-:-:S05]  /*00a0*/  IMAD.U32 R17, RZ, RZ, UR5 ;  /* 0x00000005ff117e24 */ /* 0x000fca000f8e00ff */
[----:B---3--:R-:W-:-:S07]  /*00b0*/  LOP3.LUT R2, R17, 0xfffffff0, RZ, 0xc0, !PT ;  /* 0xfffffff011027812 */ /* 0x008fce00078ec0ff */
.L_x_19:
[----:B------:R-:W1:Y:S01]  /*00c0*/  LDC R19, c[0x0][0x388] ;  /* 0x0000e200ff137b82 */ /* 0x000e620000000800 */
[----:B------:R-:W2:Y:S01]  /*00d0*/  LDCU UR4, c[0x0][0x388] ;  /* 0x00007100ff0477ac */ /* 0x000ea20008000800 */
[----:B------:R-:W-:Y:S01]  /*00e0*/  MOV R6, 0x0 ;  /* 0x0000000000067802 */ /* 0x000fe20000000f00 */
[----:B------:R-:W-:-:S05]  /*00f0*/  VIADD R16, R16, 0xffffffff ;  /* 0xffffffff10107836 */ /* 0x000fca0000000000 */
[----:B------:R-:W3:Y:S01]  /*0100*/  LDC.64 R6, c[0x4][R6] ;  /* 0x0100000006067b82 */ /* 0x000ee20000000a00 */
[----:B------:R-:W-:-:S04]  /*0110*/  ISETP.NE.AND P0, PT, R16, RZ, PT ;  /* 0x000000ff1000720c */ /* 0x000fc80003f05270 */
[----:B------:R-:W-:Y:S01]  /*0120*/  P2R R18, PR, RZ, 0x1 ;  /* 0x00000001ff127803 */ /* 0x000fe20000000000 */
[----:B--2---:R-:W-:-:S04]  /*0130*/  UIMAD UR4, UR4, UR4, URZ ;  /* 0x00000004040472a4 */ /* 0x004fc8000f8e02ff */
[----:B------:R-:W-:Y:S01]  /*0140*/  UIMAD.WIDE.U32 UR4, UR4, 0x8, URZ ;  /* 0x00000008040478a5 */ /* 0x000fe2000f8e00ff */
[----:B-1----:R-:W-:-:S05]  /*0150*/  VIADD R22, R19, 0xffffffff ;  /* 0xffffffff13167836 */ /* 0x002fca0000000000 */
[----:B------:R-:W-:Y:S01]  /*0160*/  ISETP.GE.U32.AND P1, PT, R22, 0x2, PT ;  /* 0x000000021600780c */ /* 0x000fe20003f26070 */
[----:B------:R-:W-:Y:S02]  /*0170*/  IMAD.U32 R9, RZ, RZ, UR5 ;  /* 0x00000005ff097e24 */ /* 0x000fe4000f8e00ff */
[----:B------:R-:W-:Y:S01]  /*0180*/  IMAD.U32 R5, RZ, RZ, UR5 ;  /* 0x00000005ff057e24 */ /* 0x000fe2000f8e00ff */
[----:B------:R-:W-:Y:S01]  /*0190*/  P2R R0, PR, RZ, 0x2 ;  /* 0x00000002ff007803 */ /* 0x000fe20000000000 */
[----:B------:R-:W-:Y:S02]  /*01a0*/  IMAD.U32 R4, RZ, RZ, UR4 ;  /* 0x00000004ff047e24 */ /* 0x000fe4000f8e00ff */
[----:B------:R-:W-:Y:S02]  /*01b0*/  IMAD.U32 R8, RZ, RZ, UR4 ;  /* 0x00000004ff087e24 */ /* 0x000fe4000f8e00ff */
[----:B---3--:R-:W-:-:S07]  /*01c0*/  IMAD.MOV.U32 R5, RZ, RZ, R9 ;  /* 0x000000ffff057224 */ /* 0x008fce00078e0009 */
[----:B------:R-:W-:-:S07]  /*01d0*/  LEPC R20, `(.L_x_0) ;  /* 0x000000001014794e */ /* 0x000fce0000000000 */
[----:B0-----:R-:W-:Y:S05]  /*01e0*/  CALL.ABS.NOINC R6 ;  /* 0x0000000006007343 */ /* 0x001fea0003c00000 */
.L_x_0:
[----:B------:R-:W-:-:S13]  /*01f0*/  ISETP.GE.U32.AND P6, PT, R22, 0x2, PT ;  /* 0x000000021600780c */ /* 0x000fda0003fc6070 */
[----:B------:R-:W-:Y:S05]  /*0200*/  @!P6 BRA `(.L_x_1) ;  /* 0x000000240048e947 */ /* 0x000fea0003800000 */
[----:B------:R-:W-:Y:S01]  /*0210*/  BSSY.RECONVERGENT B0, `(.L_x_2) ;  /* 0x00000c9000007945 */ /* 0x000fe20003800200 */
[----:B------:R-:W-:-:S07]  /*0220*/  IMAD.MOV.U32 R0, RZ, RZ, 0x1 ;  /* 0x00000001ff007424 */ /* 0x000fce00078e00ff */
.L_x_9:
[----:B------:R-:W-:-:S05]  /*0230*/  VIADD R3, R19, 0xfffffffd ;  /* 0xfffffffd13037836 */ /* 0x000fca0000000000 */
[----:B------:R-:W-:Y:S01]  /*0240*/  ISETP.GE.U32.AND P0, PT, R3, 0x3, PT ;  /* 0x000000030300780c */ /* 0x000fe20003f06070 */
[----:B------:R-:W-:-:S12]  /*0250*/  IMAD.MOV.U32 R3, RZ, RZ, 0x1 ;  /* 0x00000001ff037424 */ /* 0x000fd800078e00ff */
[----:B01----:R-:W-:Y:S05]  /*0260*/  @!P0 BRA `(.L_x_3) ;  /* 0x0000000400948947 */ /* 0x003fea0003800000 */
[----:B------:R-:W0:Y:S01]  /*0270*/  LDCU UR4, c[0x0][0x388] ;  /* 0x00007100ff0477ac */ /* 0x000e220008000800 */
[----:B------:R-:W-:Y:S01]  /*0280*/  BSSY.RECONVERGENT B1, `(.L_x_4) ;  /* 0x0000062000017945 */ /* 0x000fe20003800200 */
[----:B------:R-:W-:Y:S01]  /*0290*/  IMAD.SHL.U32 R7, R19, 0x2, RZ ;  /* 0x0000000213077824 */ /* 0x000fe200078e00ff */
[----:B------:R-:W1:Y:S01]  /*02a0*/  LDCU UR6, c[0x0][0x388] ;  /* 0x00007100ff0677ac */ /* 0x000e620008000800 */
[----:B------:R-:W-:Y:S02]  /*02b0*/  IMAD.MOV.U32 R21, RZ, RZ, RZ ;  /* 0x000000ffff157224 */ /* 0x000fe400078e00ff */
[----:B------:R-:W-:Y:S02]  /*02c0*/  IMAD.U32 R27, RZ, RZ, UR38 ;  /* 0x00000026ff1b7e24 */ /* 0x000fe4000f8e00ff */
[----:B------:R-:W-:Y:S01]  /*02d0*/  IMAD.MOV.U32 R6, RZ, RZ, RZ ;  /* 0x000000ffff067224 */ /* 0x000fe200078e00ff */
[----:B0-----:R-:W-:Y:S02]  /*02e0*/  UIADD3 UR7, UPT, UPT, UR4, -0x2, URZ ;  /* 0xfffffffe04077890 */ /* 0x001fe4000fffe0ff */
[----:B------:R-:W-:-:S02]  /*02f0*/  UIMAD UR5, UR4, 0x3, URZ ;  /* 0x00000003040578a4 */ /* 0x000fc4000f8e02ff */
[----:B------:R-:W-:Y:S01]  /*0300*/  UIMAD UR4, UR4, 0x5, URZ ;  /* 0x00000005040478a4 */ /* 0x000fe2000f8e02ff */
[----:B-1----:R-:W-:Y:S02]  /*0310*/  IMAD.U32 R3, RZ, RZ, UR6 ;  /* 0x00000006ff037e24 */ /* 0x002fe4000f8e00ff */
[----:B------:R-:W-:Y:S02]  /*0320*/  IMAD.U32 R17, RZ, RZ, UR7 ;  /* 0x00000007ff117e24 */ /* 0x000fe4000f8e00ff */
[----:B------:R-:W-:Y:S02]  /*0330*/  IMAD.U32 R23, RZ, RZ, UR5 ;  /* 0x00000005ff177e24 */ /* 0x000fe4000f8e00ff */
[----:B------:R-:W-:Y:S01]  /*0340*/  IMAD.U32 R25, RZ, RZ, UR4 ;  /* 0x00000004ff197e24 */ /* 0x000fe2000f8e00ff */
[----:B------:R-:W-:-:S05]  /*0350*/  LOP3.LUT R20, R17, 0xfffffffc, RZ, 0xc0, !PT ;  /* 0xfffffffc11147812 */ /* 0x000fca00078ec0ff */
[----:B------:R-:W-:-:S07]  /*0360*/  IMAD.MOV R20, RZ, RZ, -R20 ;  /* 0x000000ffff147224 */ /* 0x000fce00078e0a14 */
.L_x_5:
[----:B0-----:R-:W0:Y:S01]  /*0370*/  LDCU.64 UR4, c[0x0][0x380] ;  /* 0x00007000ff0477ac */ /* 0x001e220008000a00 */
[-C--:B------:R-:W-:Y:S02]  /*0380*/  IADD3 R24, P0, PT, R3, R0.reuse, RZ ;  /* 0x0000000003187210 */ /* 0x080fe40007f1e0ff */
[----:B------:R-:W-:-:S03]  /*0390*/  IADD3 R8, P1, PT, R21, R0, RZ ;  /* 0x0000000015087210 */ /* 0x000fc60007f3e0ff */
[----:B------:R-:W-:Y:S02]  /*03a0*/  IMAD.X R9, RZ, RZ, RZ, P0 ;  /* 0x000000ffff097224 */ /* 0x000fe400000e06ff */
[----:B------:R-:W-:-:S03]  /*03b0*/  IMAD.SHL.U32 R26, R24, 0x8, RZ ;  /* 0x00000008181a7824 */ /* 0x000fc600078e00ff */
[----:B------:R-:W-:Y:S01]  /*03c0*/  SHF.L.U64.HI R24, R24, 0x3, R9 ;  /* 0x0000000318187819 */ /* 0x000fe20000010209 */
[----:B------:R-:W-:Y:S01]  /*03d0*/  IMAD.X R9, RZ, RZ, RZ, P1 ;  /* 0x000000ffff097224 */ /* 0x000fe200008e06ff */
[----:B0-----:R-:W-:Y:S02]  /*03e0*/  IADD3 R14, P0, PT, R26, UR4, RZ ;  /* 0x000000041a0e7c10 */ /* 0x001fe4000ff1e0ff */
[----:B------:R-:W-:Y:S02]  /*03f0*/  LEA R10, P1, R8, UR4, 0x3 ;  /* 0x00000004080a7c11 */ /* 0x000fe4000f8218ff */
[----:B------:R-:W-:Y:S02]  /*0400*/  IADD3.X R15, PT, PT, R24, UR5, RZ, P0, !PT ;  /* 0x00000005180f7c10 */ /* 0x000fe400087fe4ff */
[----:B------:R-:W-:-:S03]  /*0410*/  LEA.HI.X R11, R8, UR5, R9, 0x3, P1 ;  /* 0x00000005080b7c11 */ /* 0x000fc600088f1c09 */
[----:B------:R-:W2:Y:S04]  /*0420*/  LDG.E.64 R12, desc[UR36][R14.64+-0x8] ;  /* 0xfffff8240e0c7981 */ /* 0x000ea8000c1e1b00 */
[----:B------:R-:W2:Y:S04]  /*0430*/  LDG.E.64 R8, desc[UR36][R14.64+0x8] ;  /* 0x000008240e087981 */ /* 0x000ea8000c1e1b00 */
[----:B------:R-:W3:Y:S01]  /*0440*/  LDG.E.64 R10, desc[UR36][R10.64] ;  /* 0x000000240a0a7981 */ /* 0x000ee2000c1e1b00 */
[----:B------:R-:W-:-:S05]  /*0450*/  IADD3 R22, P0, PT, R7, R0, RZ ;  /* 0x0000000007167210 */ /* 0x000fca0007f1e0ff */
[----:B------:R-:W-:Y:S01]  /*0460*/  IMAD.SHL.U32 R29, R22, 0x8, RZ ;  /* 0x00000008161d7824 */ /* 0x000fe200078e00ff */
[----:B--2---:R-:W-:-:S08]  /*0470*/  DFMA R8, R12, 0.25, R8 ;  /* 0x3fd000000c08782b */ /* 0x004fd00000000008 */
[----:B---3--:R-:W-:Y:S01]  /*0480*/  DADD R10, R8, R10 ;  /* 0x00000000080a7229 */ /* 0x008fe2000000000a */
[----:B------:R-:W-:Y:S01]  /*0490*/  IMAD.X R9, RZ, RZ, RZ, P0 ;  /* 0x000000ffff097224 */ /* 0x000fe200000e06ff */
[----:B------:R-:W-:-:S04]  /*04a0*/  IADD3 R12, P0, PT, R29, UR4, RZ ;  /* 0x000000041d0c7c10 */ /* 0x000fc8000ff1e0ff */
[----:B------:R-:W-:-:S04]  /*04b0*/  SHF.L.U64.HI R22, R22, 0x3, R9 ;  /* 0x0000000316167819 */ /* 0x000fc80000010209 */
[----:B------:R-:W-:-:S05]  /*04c0*/  IADD3.X R13, PT, PT, R22, UR5, RZ, P0, !PT ;  /* 0x00000005160d7c10 */ /* 0x000fca00087fe4ff */
[----:B------:R-:W2:Y:S02]  /*04d0*/  LDG.E.64 R8, desc[UR36][R12.64] ;  /* 0x000000240c087981 */ /* 0x000ea4000c1e1b00 */
[----:B--2---:R-:W-:Y:S01]  /*04e0*/  DADD R8, R10, R8 ;  /* 0x000000000a087229 */ /* 0x004fe20000000008 */
[----:B------:R-:W-:-:S05]  /*04f0*/  IADD3 R10, P0, PT, R26, R4, RZ ;  /* 0x000000041a0a7210 */ /* 0x000fca0007f1e0ff */
[----:B------:R-:W-:-:S05]  /*0500*/  IMAD.X R11, R24, 0x1, R5, P0 ;  /* 0x00000001180b7824 */ /* 0x000fca00000e0605 */
[----:B------:R0:W-:Y:S04]  /*0510*/  ST.E.64 desc[UR36][R10.64], R8 ;  /* 0x000000080a007985 */ /* 0x0001e8000c101b24 */
[----:B------:R-:W2:Y:S04]  /*0520*/  LDG.E.64 R14, desc[UR36][R14.64] ;  /* 0x000000240e0e7981 */ /* 0x000ea8000c1e1b00 */
[----:B0-----:R-:W3:Y:S04]  /*0530*/  LDG.E.64 R10, desc[UR36][R12.64+-0x8] ;  /* 0xfffff8240c0a7981 */ /* 0x001ee8000c1e1b00 */
[----:B------:R-:W3:Y:S01]  /*0540*/  LDG.E.64 R8, desc[UR36][R12.64+0x8] ;  /* 0x000008240c087981 */ /* 0x000ee2000c1e1b00 */
[----:B------:R-:W-:-:S05]  /*0550*/  IADD3 R24, P0, PT, R23, R0, RZ ;  /* 0x0000000017187210 */ /* 0x000fca0007f1e0ff */
[----:B------:R-:W-:Y:S02]  /*0560*/  IMAD.X R28, RZ, RZ, RZ, P0 ;  /* 0x000000ffff1c7224 */ /* 0x000fe400000e06ff */
[----:B------:R-:W-:-:S03]  /*0570*/  IMAD.SHL.U32 R26, R24, 0x8, RZ ;  /* 0x00000008181a7824 */ /* 0x000fc600078e00ff */
[----:B------:R-:W-:Y:S01]  /*0580*/  SHF.L.U64.HI R24, R24, 0x3, R28 ;  /* 0x0000000318187819 */ /* 0x000fe2000001021c */
[----:B---3--:R-:W-:-:S08]  /*0590*/  DFMA R10, R10, 0.25, R8 ;  /* 0x3fd000000a0a782b */ /* 0x008fd00000000008 */
[----:B--2---:R-:W-:Y:S01]  /*05a0*/  DADD R10, R10, R14 ;  /* 0x000000000a0a7229 */ /* 0x004fe2000000000e */
[----:B------:R-:W-:-:S04]  /*05b0*/  IADD3 R14, P0, PT, R26, UR4, RZ ;  /* 0x000000041a0e7c10 */ /* 0x000fc8000ff1e0ff */
[----:B------:R-:W-:-:S05]  /*05c0*/  IADD3.X R15, PT, PT, R24, UR5, RZ, P0, !PT ;  /* 0x00000005180f7c10 */ /* 0x000fca00087fe4ff */
[----:B------:R-:W2:Y:S02]  /*05d0*/  LDG.E.64 R8, desc[UR36][R14.64] ;  /* 0x000000240e087981 */ /* 0x000ea4000c1e1b00 */
[----:B--2---:R-:W-:Y:S01]  /*05e0*/  DADD R8, R10, R8 ;  /* 0x000000000a087229 */ /* 0x004fe20000000008 */
[----:B------:R-:W-:-:S05]  /*05f0*/  IADD3 R10, P0, PT, R29, R4, RZ ;  /* 0x000000041d0a7210 */ /* 0x000fca0007f1e0ff */
[----:B------:R-:W-:-:S05]  /*0600*/  IMAD.X R11, R22, 0x1, R5, P0 ;  /* 0x00000001160b7824 */ /* 0x000fca00000e0605 */
[----:B------:R0:W-:Y:S04]  /*0610*/  ST.E.64 desc[UR36][R10.64], R8 ;  /* 0x000000080a007985 */ /* 0x0001e8000c101b24 */
[----:B------:R-:W2:Y:S04]  /*0620*/  LDG.E.64 R28, desc[UR36][R14.64+0x8] ;  /* 0x000008240e1c7981 */ /* 0x000ea8000c1e1b00 */
[----:B------:R-:W3:Y:S04]  /*0630*/  LDG.E.64 R12, desc[UR36][R12.64] ;  /* 0x000000240c0c7981 */ /* 0x000ee8000c1e1b00 */
[----:B0-----:R-:W2:Y:S01]  /*0640*/  LDG.E.64 R8, desc[UR36][R14.64+-0x8] ;  /* 0xfffff8240e087981 */ /* 0x001ea2000c1e1b00 */
[----:B------:R-:W-:Y:S01]  /*0650*/  IADD3 R22, P0, PT, R27, R0, RZ ;  /* 0x000000001b167210 */ /* 0x000fe20007f1e0ff */
[----:B--2---:R-:W-:-:S08]  /*0660*/  DFMA R28, R8, 0.25, R28 ;  /* 0x3fd00000081c782b */ /* 0x004fd0000000001c */
[----:B---3--:R-:W-:Y:S01]  /*0670*/  DADD R12, R28, R12 ;  /* 0x000000001c0c7229 */ /* 0x008fe2000000000c */
[----:B------:R-:W-:Y:S02]  /*0680*/  IMAD.X R28, RZ, RZ, RZ, P0 ;  /* 0x000000ffff1c7224 */ /* 0x000fe400000e06ff */
[----:B------:R-:W-:-:S03]  /*0690*/  IMAD.SHL.U32 R29, R22, 0x8, RZ ;  /* 0x00000008161d7824 */ /* 0x000fc600078e00ff */
[----:B------:R-:W-:Y:S02]  /*06a0*/  SHF.L.U64.HI R22, R22, 0x3, R28 ;  /* 0x0000000316167819 */ /* 0x000fe4000001021c */
        /* <DEDUP_REMOVED lines=8> */
[----:B0-----:R-:W3:Y:S01]  /*0730*/  LDG.E.64 R8, desc[UR36][R10.64+-0x8] ;  /* 0xfffff8240a087981 */ /* 0x001ee2000c1e1b00 */
[----:B------:R-:W-:-:S03]  /*0740*/  IADD3 R13, P0, PT, R25, R0, RZ ;  /* 0x00000000190d7210 */ /* 0x000fc60007f1e0ff */
[----:B------:R-:W3:Y:S02]  /*0750*/  LDG.E.64 R10, desc[UR36][R10.64+0x8] ;  /* 0x000008240a0a7981 */ /* 0x000ee4000c1e1b00 */
[----:B------:R-:W-:Y:S01]  /*0760*/  IMAD.X R24, RZ, RZ, RZ, P0 ;  /* 0x000000ffff187224 */ /* 0x000fe200000e06ff */
[----:B------:R-:W-:-:S04]  /*0770*/  LEA R12, P0, R13, UR4, 0x3 ;  /* 0x000000040d0c7c11 */ /* 0x000fc8000f8018ff */
[----:B------:R-:W-:-:S06]  /*0780*/  LEA.HI.X R13, R13, UR5, R24, 0x3, P0 ;  /* 0x000000050d0d7c11 */ /* 0x000fcc00080f1c18 */
[----:B------:R-:W4:Y:S01]  /*0790*/  LDG.E.64 R12, desc[UR36][R12.64] ;  /* 0x000000240c0c7981 */ /* 0x000f22000c1e1b00 */
[----:B------:R-:W-:Y:S02]  /*07a0*/  VIADD R20, R20, 0x4 ;  /* 0x0000000414147836 */ /* 0x000fe40000000000 */
[----:B------:R-:W-:Y:S02]  /*07b0*/  VIADD R6, R6, 0x4 ;  /* 0x0000000406067836 */ /* 0x000fe40000000000 */
[----:B------:R-:W-:Y:S02]  /*07c0*/  VIADD R23, R23, UR38 ;  /* 0x0000002617177c36 */ /* 0x000fe40008000000 */
[----:B------:R-:W-:Y:S02]  /*07d0*/  VIADD R27, R27, UR38 ;  /* 0x000000261b1b7c36 */ /* 0x000fe40008000000 */
[----:B------:R-:W-:Y:S02]  /*07e0*/  VIADD R21, R21, UR38 ;  /* 0x0000002615157c36 */ /* 0x000fe40008000000 */
[----:B------:R-:W-:-:S02]  /*07f0*/  VIADD R7, R7, UR38 ;  /* 0x0000002607077c36 */ /* 0x000fc40008000000 */
[----:B------:R-:W-:Y:S02]  /*0800*/  VIADD R3, R3, UR38 ;  /* 0x0000002603037c36 */ /* 0x000fe40008000000 */
[----:B------:R-:W-:Y:S01]  /*0810*/  VIADD R25, R25, UR38 ;  /* 0x0000002619197c36 */ /* 0x000fe20008000000 */
[----:B---3--:R-:W-:-:S08]  /*0820*/  DFMA R8, R8, 0.25, R10 ;  /* 0x3fd000000808782b */ /* 0x008fd0000000000a */
[----:B--2---:R-:W-:Y:S01]  /*0830*/  DADD R14, R8, R14 ;  /* 0x00000000080e7229 */ /* 0x004fe2000000000e */
[----:B------:R-:W-:-:S07]  /*0840*/  IADD3 R8, P0, PT, R29, R4, RZ ;  /* 0x000000041d087210 */ /* 0x000fce0007f1e0ff */
[----:B----4-:R-:W-:Y:S01]  /*0850*/  DADD R28, R14, R12 ;  /* 0x000000000e1c7229 */ /* 0x010fe2000000000c */
[----:B------:R-:W-:Y:S01]  /*0860*/  IMAD.X R9, R22, 0x1, R5, P0 ;  /* 0x0000000116097824 */ /* 0x000fe200000e0605 */
[----:B------:R-:W-:-:S05]  /*0870*/  ISETP.NE.AND P0, PT, R20, RZ, PT ;  /* 0x000000ff1400720c */ /* 0x000fca0003f05270 */
[----:B------:R0:W-:Y:S08]  /*0880*/  ST.E.64 desc[UR36][R8.64], R28 ;  /* 0x0000001c08007985 */ /* 0x0001f0000c101b24 */
[----:B------:R-:W-:Y:S05]  /*0890*/  @P0 BRA `(.L_x_5) ;  /* 0xfffffff800b40947 */ /* 0x000fea000383ffff */
[----:B------:R-:W-:Y:S05]  /*08a0*/  BSYNC.RECONVERGENT B1 ;  /* 0x0000000000017941 */ /* 0x000fea0003800200 */
.L_x_4:
[----:B------:R-:W-:-:S07]  /*08b0*/  VIADD R3, R6, 0x1 ;  /* 0x0000000106037836 */ /* 0x000fce0000000000 */
.L_x_3:
[----:B------:R-:W-:Y:S01]  /*08c0*/  LOP3.LUT P0, RZ, R17, 0x3, RZ, 0xc0, !PT ;  /* 0x0000000311ff7812 */ /* 0x000fe2000780c0ff */
[----:B------:R-:W-:-:S12]  /*08d0*/  BSSY.RECONVERGENT B1, `(.L_x_6) ;  /* 0x0000057000017945 */ /* 0x000fd80003800200 */
[----:B------:R-:W-:Y:S05]  /*08e0*/  @!P0 BRA `(.L_x_7) ;  /* 0x0000000400548947 */ /* 0x000fea0003800000 */
[----:B------:R-:W1:Y:S02]  /*08f0*/  LDCU UR6, c[0x0][0x388] ;  /* 0x00007100ff0677ac */ /* 0x000e640008000800 */
[----:B-1----:R-:W-:Y:S02]  /*0900*/  ULOP3.LUT UR4, UR6, 0x3, URZ, 0xc0, !UPT ;  /* 0x0000000306047892 */ /* 0x002fe4000f8ec0ff */
[----:B------:R-:W-:Y:S02]  /*0910*/  ULOP3.LUT UR5, UR6, 0x1, URZ, 0xc0, !UPT ;  /* 0x0000000106057892 */ /* 0x000fe4000f8ec0ff */
[----:B------:R-:W-:Y:S02]  /*0920*/  UISETP.NE.AND UP0, UPT, UR4, 0x3, UPT ;  /* 0x000000030400788c */ /* 0x000fe4000bf05270 */
[----:B------:R-:W-:-:S07]  /*0930*/  UISETP.NE.U32.AND UP1, UPT, UR5, 0x1, UPT ;  /* 0x000000010500788c */ /* 0x000fce000bf25070 */
[----:B------:R-:W-:Y:S05]  /*0940*/  BRA.U !UP0, `(.L_x_8) ;  /* 0x0000000108c07547 */ /* 0x000fea000b800000 */
[----:B------:R-:W1:Y:S01]  /*0950*/  LDCU UR4, c[0x0][0x388] ;  /* 0x00007100ff0477ac */ /* 0x000e620008000800 */
[----:B------:R-:W-:Y:S01]  /*0960*/  IMAD R25, R3, UR6, RZ ;  /* 0x0000000603197c24 */ /* 0x000fe2000f8e02ff */
[----:B------:R-:W2:Y:S03]  /*0970*/  LDCU.64 UR8, c[0x0][0x380] ;  /* 0x00007000ff0877ac */ /* 0x000ea60008000a00 */
[C---:B------:R-:W-:Y:S01]  /*0980*/  VIADD R7, R25.reuse, -UR6 ;  /* 0x8000000619077c36 */ /* 0x040fe20008000000 */
[----:B------:R-:W-:-:S04]  /*0990*/  IADD3 R24, P0, PT, R25, R0, RZ ;  /* 0x0000000019187210 */ /* 0x000fc80007f1e0ff */
[----:B0-----:R-:W-:Y:S01]  /*09a0*/  IADD3 R8, P1, PT, R7, R0, RZ ;  /* 0x0000000007087210 */ /* 0x001fe20007f3e0ff */
[----:B------:R-:W-:Y:S02]  /*09b0*/  IMAD.X R9, RZ, RZ, RZ, P0 ;  /* 0x000000ffff097224 */ /* 0x000fe400000e06ff */
[C---:B------:R-:W-:Y:S02]  /*09c0*/  IMAD.SHL.U32 R27, R24.reuse, 0x8, RZ ;  /* 0x00000008181b7824 */ /* 0x040fe400078e00ff */
[----:B------:R-:W-:Y:S01]  /*09d0*/  IMAD.X R11, RZ, RZ, RZ, P1 ;  /* 0x000000ffff0b7224 */ /* 0x000fe200008e06ff */
[----:B------:R-:W-:Y:S01]  /*09e0*/  SHF.L.U64.HI R24, R24, 0x3, R9 ;  /* 0x0000000318187819 */ /* 0x000fe20000010209 */
[----:B-1----:R-:W-:Y:S01]  /*09f0*/  USHF.L.U32 UR4, UR4, 0x1, URZ ;  /* 0x0000000104047899 */ /* 0x002fe200080006ff */
[----:B--2---:R-:W-:-:S05]  /*0a00*/  IADD3 R6, P0, PT, R27, UR8, RZ ;  /* 0x000000081b067c10 */ /* 0x004fca000ff1e0ff */
[----:B------:R-:W-:Y:S01]  /*0a10*/  VIADD R9, R7, UR4 ;  /* 0x0000000407097c36 */ /* 0x000fe20008000000 */
[----:B------:R-:W-:Y:S02]  /*0a20*/  LEA R14, P1, R8, UR8, 0x3 ;  /* 0x00000008080e7c11 */ /* 0x000fe4000f8218ff */
[----:B------:R-:W-:Y:S02]  /*0a30*/  IADD3.X R7, PT, PT, R24, UR9, RZ, P0, !PT ;  /* 0x0000000918077c10 */ /* 0x000fe400087fe4ff */
[----:B------:R-:W-:Y:S02]  /*0a40*/  IADD3 R22, P0, PT, R9, R0, RZ ;  /* 0x0000000009167210 */ /* 0x000fe40007f1e0ff */
[----:B------:R-:W-:Y:S02]  /*0a50*/  LEA.HI.X R15, R8, UR9, R11, 0x3, P1 ;  /* 0x00000009080f7c11 */ /* 0x000fe400088f1c0b */
[----:B------:R-:W2:Y:S01]  /*0a60*/  LDG.E.64 R8, desc[UR36][R6.64+-0x8] ;  /* 0xfffff82406087981 */ /* 0x000ea2000c1e1b00 */
[----:B------:R-:W-:-:S03]  /*0a70*/  IMAD.X R13, RZ, RZ, RZ, P0 ;  /* 0x000000ffff0d7224 */ /* 0x000fc600000e06ff */
[----:B------:R-:W2:Y:S01]  /*0a80*/  LDG.E.64 R10, desc[UR36][R6.64+0x8] ;  /* 0x00000824060a7981 */ /* 0x000ea2000c1e1b00 */
[C---:B------:R-:W-:Y:S01]  /*0a90*/  IMAD.SHL.U32 R23, R22.reuse, 0x8, RZ ;  /* 0x0000000816177824 */ /* 0x040fe200078e00ff */
[----:B------:R-:W-:Y:S02]  /*0aa0*/  SHF.L.U64.HI R22, R22, 0x3, R13 ;  /* 0x0000000316167819 */ /* 0x000fe4000001020d */
[----:B------:R-:W3:Y:S02]  /*0ab0*/  LDG.E.64 R14, desc[UR36][R14.64] ;  /* 0x000000240e0e7981 */ /* 0x000ee4000c1e1b00 */
[----:B------:R-:W-:-:S04]  /*0ac0*/  IADD3 R12, P0, PT, R23, UR8, RZ ;  /* 0x00000008170c7c10 */ /* 0x000fc8000ff1e0ff */
[----:B------:R-:W-:-:S05]  /*0ad0*/  IADD3.X R13, PT, PT, R22, UR9, RZ, P0, !PT ;  /* 0x00000009160d7c10 */ /* 0x000fca00087fe4ff */
[----:B------:R-:W4:Y:S01]  /*0ae0*/  LDG.E.64 R20, desc[UR36][R12.64] ;  /* 0x000000240c147981 */ /* 0x000f22000c1e1b00 */
[----:B--2---:R-:W-:Y:S01]  /*0af0*/  DFMA R8, R8, 0.25, R10 ;  /* 0x3fd000000808782b */ /* 0x004fe2000000000a */
[----:B------:R-:W-:-:S07]  /*0b00*/  IADD3 R10, P0, PT, R27, R4, RZ ;  /* 0x000000041b0a7210 */ /* 0x000fce0007f1e0ff */
[----:B---3--:R-:W-:Y:S01]  /*0b10*/  DADD R8, R8, R14 ;  /* 0x0000000008087229 */ /* 0x008fe2000000000e */
[----:B------:R-:W-:Y:S02]  /*0b20*/  IMAD.X R11, R24, 0x1, R5, P0 ;  /* 0x00000001180b7824 */ /* 0x000fe400000e0605 */
[----:B------:R-:W-:-:S05]  /*0b30*/  VIADD R27, R25, UR4 ;  /* 0x00000004191b7c36 */ /* 0x000fca0008000000 */
[----:B----4-:R-:W-:Y:S01]  /*0b40*/  DADD R8, R8, R20 ;  /* 0x0000000008087229 */ /* 0x010fe20000000014 */
[----:B------:R-:W-:-:S06]  /*0b50*/  IADD3 R27, P0, PT, R27, R0, RZ ;  /* 0x000000001b1b7210 */ /* 0x000fcc0007f1e0ff */
[----:B------:R0:W-:Y:S04]  /*0b60*/  ST.E.64 desc[UR36][R10.64], R8 ;  /* 0x000000080a007985 */ /* 0x0001e8000c101b24 */
[----:B------:R-:W2:Y:S04]  /*0b70*/  LDG.E.64 R20, desc[UR36][R12.64+-0x8] ;  /* 0xfffff8240c147981 */ /* 0x000ea8000c1e1b00 */
[----:B------:R-:W2:Y:S01]  /*0b80*/  LDG.E.64 R24, desc[UR36][R12.64+0x8] ;  /* 0x000008240c187981 */ /* 0x000ea2000c1e1b00 */
[----:B------:R-:W-:Y:S01]  /*0b90*/  IMAD.X R26, RZ, RZ, RZ, P0 ;  /* 0x000000ffff1a7224 */ /* 0x000fe200000e06ff */
[----:B------:R-:W-:-:S02]  /*0ba0*/  LEA R14, P0, R27, UR8, 0x3 ;  /* 0x000000081b0e7c11 */ /* 0x000fc4000f8018ff */
[----:B------:R-:W3:Y:S02]  /*0bb0*/  LDG.E.64 R6, desc[UR36][R6.64] ;  /* 0x0000002406067981 */ /* 0x000ee4000c1e1b00 */
[----:B------:R-:W-:-:S06]  /*0bc0*/  LEA.HI.X R15, R27, UR9, R26, 0x3, P0 ;  /* 0x000000091b0f7c11 */ /* 0x000fcc00080f1c1a */
[----:B------:R-:W4:Y:S01]  /*0bd0*/  LDG.E.64 R14, desc[UR36][R14.64] ;  /* 0x000000240e0e7981 */ /* 0x000f22000c1e1b00 */
[----:B0-----:R-:W-:-:S05]  /*0be0*/  IADD3 R8, P0, PT, R23, R4, RZ ;  /* 0x0000000417087210 */ /* 0x001fca0007f1e0ff */
[----:B------:R-:W-:Y:S02]  /*0bf0*/  IMAD.X R9, R22, 0x1, R5, P0 ;  /* 0x0000000116097824 */ /* 0x000fe400000e0605 */
[----:B------:R-:W-:Y:S01]  /*0c00*/  VIADD R3, R3, 0x2 ;  /* 0x0000000203037836 */ /* 0x000fe20000000000 */
[----:B--2---:R-:W-:-:S08]  /*0c10*/  DFMA R20, R20, 0.25, R24 ;  /* 0x3fd000001414782b */ /* 0x004fd00000000018 */
[----:B---3--:R-:W-:-:S08]  /*0c20*/  DADD R20, R20, R6 ;  /* 0x0000000014147229 */ /* 0x008fd00000000006 */
[----:B----4-:R-:W-:-:S07]  /*0c30*/  DADD R20, R20, R14 ;  /* 0x0000000014147229 */ /* 0x010fce000000000e */
[----:B------:R1:W-:Y:S04]  /*0c40*/  ST.E.64 desc[UR36][R8.64], R20 ;  /* 0x0000001408007985 */ /* 0x0003e8000c101b24 */
.L_x_8:
[----:B------:R-:W-:Y:S05]  /*0c50*/  BRA.U UP1, `(.L_x_7) ;  /* 0x0000000101787547 */ /* 0x000fea000b800000 */
[----:B------:R-:W2:Y:S01]  /*0c60*/  LDCU UR4, c[0x0][0x388] ;  /* 0x00007100ff0477ac */ /* 0x000ea20008000800 */
[----:B------:R-:W-:Y:S01]  /*0c70*/  IMAD R7, R3, UR6, RZ ;  /* 0x0000000603077c24 */ /* 0x000fe2000f8e02ff */
[----:B------:R-:W3:Y:S04]  /*0c80*/  LDCU.64 UR8, c[0x0][0x380] ;  /* 0x00007000ff0877ac */ /* 0x000ee80008000a00 */
[C---:B------:R-:W-:Y:S01]  /*0c90*/  IADD3 R14, P0, PT, R7.reuse, R0, RZ ;  /* 0x00000000070e7210 */ /* 0x040fe20007f1e0ff */
[----:B------:R-:W-:-:S04]  /*0ca0*/  VIADD R7, R7, -UR6 ;  /* 0x8000000607077c36 */ /* 0x000fc80008000000 */
[----:B01----:R-:W-:Y:S01]  /*0cb0*/  IMAD.X R9, RZ, RZ, RZ, P0 ;  /* 0x000000ffff097224 */ /* 0x003fe200000e06ff */
[----:B------:R-:W-:Y:S01]  /*0cc0*/  IADD3 R10, P1, PT, R7, R0, RZ ;  /* 0x00000000070a7210 */ /* 0x000fe20007f3e0ff */
[----:B------:R-:W-:-:S03]  /*0cd0*/  IMAD.SHL.U32 R3, R14, 0x8, RZ ;  /* 0x000000080e037824 */ /* 0x000fc600078e00ff */
[----:B------:R-:W-:Y:S01]  /*0ce0*/  SHF.L.U64.HI R14, R14, 0x3, R9 ;  /* 0x000000030e0e7819 */ /* 0x000fe20000010209 */
[----:B------:R-:W-:Y:S01]  /*0cf0*/  IMAD.X R13, RZ, RZ, RZ, P1 ;  /* 0x000000ffff0d7224 */ /* 0x000fe200008e06ff */
[----:B--2---:R-:W-:Y:S01]  /*0d00*/  USHF.L.U32 UR4, UR4, 0x1, URZ ;  /* 0x0000000104047899 */ /* 0x004fe200080006ff */
[----:B---3--:R-:W-:-:S05]  /*0d10*/  IADD3 R20, P0, PT, R3, UR8, RZ ;  /* 0x0000000803147c10 */ /* 0x008fca000ff1e0ff */
[----:B------:R-:W-:Y:S01]  /*0d20*/  VIADD R11, R7, UR4 ;  /* 0x00000004070b7c36 */ /* 0x000fe20008000000 */
[----:B------:R-:W-:Y:S02]  /*0d30*/  IADD3.X R21, PT, PT, R14, UR9, RZ, P0, !PT ;  /* 0x000000090e157c10 */ /* 0x000fe400087fe4ff */
[C---:B------:R-:W-:Y:S02]  /*0d40*/  LEA R12, P0, R10.reuse, UR8, 0x3 ;  /* 0x000000080a0c7c11 */ /* 0x040fe4000f8018ff */
[----:B------:R-:W-:Y:S01]  /*0d50*/  IADD3 R11, P1, PT, R11, R0, RZ ;  /* 0x000000000b0b7210 */ /* 0x000fe20007f3e0ff */
[----:B------:R-:W2:Y:S01]  /*0d60*/  LDG.E.64 R6, desc[UR36][R20.64+-0x8] ;  /* 0xfffff82414067981 */ /* 0x000ea2000c1e1b00 */
[----:B------:R-:W-:-:S03]  /*0d70*/  LEA.HI.X R13, R10, UR9, R13, 0x3, P0 ;  /* 0x000000090a0d7c11 */ /* 0x000fc600080f1c0d */
[----:B------:R-:W2:Y:S01]  /*0d80*/  LDG.E.64 R8, desc[UR36][R20.64+0x8] ;  /* 0x0000082414087981 */ /* 0x000ea2000c1e1b00 */
[----:B------:R-:W-:Y:S01]  /*0d90*/  IMAD.X R22, RZ, RZ, RZ, P1 ;  /* 0x000000ffff167224 */ /* 0x000fe200008e06ff */
[C---:B------:R-:W-:Y:S02]  /*0da0*/  LEA R10, P0, R11.reuse, UR8, 0x3 ;  /* 0x000000080b0a7c11 */ /* 0x040fe4000f8018ff */
[----:B------:R-:W3:Y:S02]  /*0db0*/  LDG.E.64 R12, desc[UR36][R12.64] ;  /* 0x000000240c0c7981 */ /* 0x000ee4000c1e1b00 */
[----:B------:R-:W-:-:S06]  /*0dc0*/  LEA.HI.X R11, R11, UR9, R22, 0x3, P0 ;  /* 0x000000090b0b7c11 */ /* 0x000fcc00080f1c16 */
[----:B------:R-:W4:Y:S01]  /*0dd0*/  LDG.E.64 R10, desc[UR36][R10.64] ;  /* 0x000000240a0a7981 */ /* 0x000f22000c1e1b00 */
[----:B--2---:R-:W-:Y:S01]  /*0de0*/  DFMA R6, R6, 0.25, R8 ;  /* 0x3fd000000606782b */ /* 0x004fe20000000008 */
[----:B------:R-:W-:-:S05]  /*0df0*/  IADD3 R8, P0, PT, R3, R4, RZ ;  /* 0x0000000403087210 */ /* 0x000fca0007f1e0ff */
[----:B------:R-:W-:Y:S02]  /*0e00*/  IMAD.X R9, R14, 0x1, R5, P0 ;  /* 0x000000010e097824 */ /* 0x000fe400000e0605 */
[----:B---3--:R-:W-:-:S08]  /*0e10*/  DADD R6, R6, R12 ;  /* 0x0000000006067229 */ /* 0x008fd0000000000c */
[----:B----4-:R-:W-:-:S07]  /*0e20*/  DADD R6, R6, R10 ;  /* 0x0000000006067229 */ /* 0x010fce000000000a */
[----:B------:R2:W-:Y:S04]  /*0e30*/  ST.E.64 desc[UR36][R8.64], R6 ;  /* 0x0000000608007985 */ /* 0x0005e8000c101b24 */
.L_x_7:
[----:B------:R-:W-:Y:S05]  /*0e40*/  BSYNC.RECONVERGENT B1 ;  /* 0x0000000000017941 */ /* 0x000fea0003800200 */
.L_x_6:
[----:B------:R-:W2:Y:S01]  /*0e50*/  LDC R3, c[0x0][0x388] ;  /* 0x0000e200ff037b82 */ /* 0x000ea20000000800 */
[----:B------:R-:W-:Y:S02]  /*0e60*/  VIADD R0, R0, 0x1 ;  /* 0x0000000100007836 */ /* 0x000fe40000000000 */
[----:B--2---:R-:W-:-:S05]  /*0e70*/  VIADD R7, R3, 0xffffffff ;  /* 0xffffffff03077836 */ /* 0x004fca0000000000 */
[----:B------:R-:W-:-:S13]  /*0e80*/  ISETP.NE.AND P0, PT, R0, R7, PT ;  /* 0x000000070000720c */ /* 0x000fda0003f05270 */
[----:B------:R-:W-:Y:S05]  /*0e90*/  @P0 BRA `(.L_x_9) ;  /* 0xfffffff000e40947 */ /* 0x000fea000383ffff */
[----:B------:R-:W-:Y:S05]  /*0ea0*/  BSYNC.RECONVERGENT B0 ;  /* 0x0000000000007941 */ /* 0x000fea0003800200 */
.L_x_2:
[----:B------:R-:W-:Y:S01]  /*0eb0*/  VIADD R0, R3, 0xe ;  /* 0x0000000e03007836 */ /* 0x000fe20000000000 */
[----:B------:R-:W-:Y:S04]  /*0ec0*/  BSSY.RECONVERGENT B0, `(.L_x_1) ;  /* 0x0000186000007945 */ /* 0x000fe80003800200 */
[----:B------:R-:W-:-:S05]  /*0ed0*/  LOP3.LUT R6, R0, 0xf, RZ, 0xc0, !PT ;  /* 0x0000000f00067812 */ /* 0x000fca00078ec0ff */
[----:B------:R-:W-:-:S05]  /*0ee0*/  VIADD R6, R6, 0xffffffff ;  /* 0xffffffff06067836 */ /* 0x000fca0000000000 */
[----:B------:R-:W-:Y:S01]  /*0ef0*/  ISETP.GE.U32.AND P0, PT, R6, 0x7, PT ;  /* 0x000000070600780c */ /* 0x000fe20003f06070 */
[----:B------:R-:W-:-:S12]  /*0f00*/  IMAD.MOV.U32 R6, RZ, RZ, 0x1 ;  /* 0x00000001ff067424 */ /* 0x000fd800078e00ff */
.L_x_17:
[----:B01----:R-:W-:Y:S02]  /*0f10*/  VIADD R8, R3, 0xfffffffd ;  /* 0xfffffffd03087836 */ /* 0x003fe40000000000 */
[----:B------:R-:W-:-:S03]  /*0f20*/  IMAD.MOV.U32 R9, RZ, RZ, 0x1 ;  /* 0x00000001ff097424 */ /* 0x000fc600078e00ff */
[----:B------:R-:W-:-:S13]  /*0f30*/  ISETP.GE.U32.AND P1, PT, R8, 0xf, PT ;  /* 0x0000000f0800780c */ /* 0x000fda0003f26070 */
[----:B--234-:R-:W-:Y:S05]  /*0f40*/  @!P1 BRA `(.L_x_10) ;  /* 0x0000000800e89947 */ /* 0x01cfea0003800000 */
[----:B------:R-:W-:Y:S01]  /*0f50*/  BSSY.RECONVERGENT B1, `(.L_x_11) ;  /* 0x00000b8000017945 */ /* 0x000fe20003800200 */
[----:B------:R-:W-:-:S07]  /*0f60*/  IMAD.MOV.U32 R8, RZ, RZ, 0x1 ;  /* 0x00000001ff087424 */ /* 0x000fce00078e00ff */
.L_x_12:
[----:B0-----:R-:W0:Y:S01]  /*0f70*/  LDCU UR4, c[0x0][0x388] ;  /* 0x00007100ff0477ac */ /* 0x001e220008000800 */
[----:B------:R-:W1:Y:S01]  /*0f80*/  LDCU.64 UR6, c[0x0][0x380] ;  /* 0x00007000ff0677ac */ /* 0x000e620008000a00 */
[----:B0-----:R-:W-:-:S05]  /*0f90*/  IMAD R9, R8, UR4, RZ ;  /* 0x0000000408097c24 */ /* 0x001fca000f8e02ff */
[----:B------:R-:W-:-:S05]  /*0fa0*/  IADD3 R12, P1, PT, R9, R6, RZ ;  /* 0x00000006090c7210 */ /* 0x000fca0007f3e0ff */
[----:B------:R-:W-:Y:S02]  /*0fb0*/  IMAD.X R11, RZ, RZ, RZ, P1 ;  /* 0x000000ffff0b7224 */ /* 0x000fe400008e06ff */
[----:B------:R-:W-:-:S03]  /*0fc0*/  IMAD.SHL.U32 R23, R12, 0x8, RZ ;  /* 0x000000080c177824 */ /* 0x000fc600078e00ff */
[----:B------:R-:W-:Y:S02]  /*0fd0*/  SHF.L.U64.HI R12, R12, 0x3, R11 ;  /* 0x000000030c0c7819 */ /* 0x000fe4000001020b */
[----:B------:R-:W-:-:S05]  /*0fe0*/  IADD3 R20, P1, PT, R23, R4, RZ ;  /* 0x0000000417147210 */ /* 0x000fca0007f3e0ff */
[----:B------:R-:W-:-:S06]  /*0ff0*/  IMAD.X R21, R12, 0x1, R5, P1 ;  /* 0x000000010c157824 */ /* 0x000fcc00008e0605 */
[----:B------:R-:W2:Y:S01]  /*1000*/  LD.E.64 R20, desc[UR36][R20.64] ;  /* 0x0000002414147980 */ /* 0x000ea2000c101b00 */
[----:B------:R-:W-:-:S05]  /*1010*/  VIADD R9, R9, UR4 ;  /* 0x0000000409097c36 */ /* 0x000fca0008000000 */
[----:B------:R-:W-:-:S05]  /*1020*/  IADD3 R26, P1, PT, R9, R6, RZ ;  /* 0x00000006091a7210 */ /* 0x000fca0007f3e0ff */
[----:B------:R-:W-:Y:S01]  /*1030*/  IMAD.X R11, RZ, RZ, RZ, P1 ;  /* 0x000000ffff0b7224 */ /* 0x000fe200008e06ff */
[----:B-1----:R-:W-:Y:S01]  /*1040*/  IADD3 R22, P1, PT, R23, UR6, RZ ;  /* 0x0000000617167c10 */ /* 0x002fe2000ff3e0ff */
[----:B------:R-:W-:-:S03]  /*1050*/  IMAD.SHL.U32 R13, R26, 0x8, RZ ;  /* 0x000000081a0d7824 */ /* 0x000fc600078e00ff */
[----:B------:R-:W-:Y:S02]  /*1060*/  SHF.L.U64.HI R26, R26, 0x3, R11 ;  /* 0x000000031a1a7819 */ /* 0x000fe4000001020b */
[----:B------:R-:W-:Y:S02]  /*1070*/  IADD3 R10, P2, PT, R13, R4, RZ ;  /* 0x000000040d0a7210 */ /* 0x000fe40007f5e0ff */
[----:B------:R-:W-:-:S03]  /*1080*/  IADD3.X R23, PT, PT, R12, UR7, RZ, P1, !PT ;  /* 0x000000070c177c10 */ /* 0x000fc60008ffe4ff */
[----:B------:R-:W-:Y:S02]  /*1090*/  IMAD.X R11, R26, 0x1, R5, P2 ;  /* 0x000000011a0b7824 */ /* 0x000fe400010e0605 */
[----:B--2---:R0:W-:Y:S04]  /*10a0*/  STG.E.64 desc[UR36][R22.64], R20 ;  /* 0x0000001416007986 */ /* 0x0041e8000c101b24 */
[----:B------:R-:W2:Y:S01]  /*10b0*/  LD.E.64 R10, desc[UR36][R10.64] ;  /* 0x000000240a0a7980 */ /* 0x000ea2000c101b00 */
[----:B------:R-:W-:-:S05]  /*10c0*/  VIADD R19, R9, UR4 ;  /* 0x0000000409137c36 */ /* 0x000fca0008000000 */
[----:B------:R-:W-:-:S05]  /*10d0*/  IADD3 R24, P1, PT, R19, R6, RZ ;  /* 0x0000000613187210 */ /* 0x000fca0007f3e0ff */
[----:B------:R-:W-:Y:S01]  /*10e0*/  IMAD.X R15, RZ, RZ, RZ, P1 ;  /* 0x000000ffff0f7224 */ /* 0x000fe200008e06ff */
[----:B------:R-:W-:Y:S01]  /*10f0*/  IADD3 R12, P1, PT, R13, UR6, RZ ;  /* 0x000000060d0c7c10 */ /* 0x000fe2000ff3e0ff */
        /* <DEDUP_REMOVED lines=9> */
[----:B0-----:R-:W-:Y:S01]  /*1190*/  IMAD.X R21, RZ, RZ, RZ, P1 ;  /* 0x000000ffff157224 */ /* 0x001fe200008e06ff */
        /* <DEDUP_REMOVED lines=10> */
[----:B-1----:R-:W-:Y:S01]  /*1240*/  IMAD.X R11, RZ, RZ, RZ, P1 ;  /* 0x000000ffff0b7224 */ /* 0x002fe200008e06ff */
        /* <DEDUP_REMOVED lines=121> */
[----:B0-----:R-:W-:Y:S01]  /*19e0*/  IADD3 R12, P1, PT, R9, UR6, RZ ;  /* 0x00000006090c7c10 */ /* 0x001fe2000ff3e0ff */
[----:B------:R-:W-:-:S03]  /*19f0*/  IMAD.SHL.U32 R19, R25, 0x8, RZ ;  /* 0x0000000819137824 */ /* 0x000fc600078e00ff */
[----:B------:R-:W-:Y:S02]  /*1a00*/  SHF.L.U64.HI R26, R25, 0x3, R26 ;  /* 0x00000003191a7819 */ /* 0x000fe4000001021a */
[----:B------:R-:W-:Y:S02]  /*1a10*/  IADD3 R22, P2, PT, R19, R4, RZ ;  /* 0x0000000413167210 */ /* 0x000fe40007f5e0ff */
[----:B------:R-:W-:-:S03]  /*1a20*/  IADD3.X R13, PT, PT, R24, UR7, RZ, P1, !PT ;  /* 0x00000007180d7c10 */ /* 0x000fc60008ffe4ff */
[----:B------:R-:W-:Y:S02]  /*1a30*/  IMAD.X R23, R26, 0x1, R5, P2 ;  /* 0x000000011a177824 */ /* 0x000fe400010e0605 */
[----:B--2---:R0:W-:Y:S04]  /*1a40*/  STG.E.64 desc[UR36][R12.64], R20 ;  /* 0x000000140c007986 */ /* 0x0041e8000c101b24 */
[----:B------:R-:W2:Y:S01]  /*1a50*/  LD.E.64 R22, desc[UR36][R22.64] ;  /* 0x0000002416167980 */ /* 0x000ea2000c101b00 */
[----:B-1----:R-:W-:Y:S01]  /*1a60*/  IADD3 R10, P1, PT, R19, UR6, RZ ;  /* 0x00000006130a7c10 */ /* 0x002fe2000ff3e0ff */
[C---:B------:R-:W-:Y:S02]  /*1a70*/  VIADD R9, R8.reuse, 0xf ;  /* 0x0000000f08097836 */ /* 0x040fe40000000000 */
[----:B------:R-:W-:Y:S01]  /*1a80*/  VIADD R8, R8, 0x10 ;  /* 0x0000001008087836 */ /* 0x000fe20000000000 */
[----:B------:R-:W-:-:S02]  /*1a90*/  IADD3.X R11, PT, PT, R26, UR7, RZ, P1, !PT ;  /* 0x000000071a0b7c10 */ /* 0x000fc40008ffe4ff */
[----:B------:R-:W-:-:S03]  /*1aa0*/  ISETP.NE.AND P1, PT, R9, R2, PT ;  /* 0x000000020900720c */ /* 0x000fc60003f25270 */
[----:B--2---:R0:W-:Y:S10]  /*1ab0*/  STG.E.64 desc[UR36][R10.64], R22 ;  /* 0x000000160a007986 */ /* 0x0041f4000c101b24 */
[----:B------:R-:W-:Y:S05]  /*1ac0*/  @P1 BRA `(.L_x_12) ;  /* 0xfffffff400281947 */ /* 0x000fea000383ffff */
[----:B------:R-:W-:Y:S05]  /*1ad0*/  BSYNC.RECONVERGENT B1 ;  /* 0x0000000000017941 */ /* 0x000fea0003800200 */
.L_x_11:
[----:B------:R-:W-:-:S07]  /*1ae0*/  IMAD.MOV.U32 R9, RZ, RZ, R8 ;  /* 0x000000ffff097224 */ /* 0x000fce00078e0008 */
.L_x_10:
[----:B------:R-:W-:Y:S01]  /*1af0*/  LOP3.LUT P1, RZ, R17, 0xf, RZ, 0xc0, !PT ;  /* 0x0000000f11ff7812 */ /* 0x000fe2000782c0ff */
[----:B------:R-:W-:-:S12]  /*1b00*/  BSSY.RECONVERGENT B1, `(.L_x_13) ;  /* 0x00000be000017945 */ /* 0x000fd80003800200 */
[----:B------:R-:W-:Y:S05]  /*1b10*/  @!P1 BRA `(.L_x_14) ;  /* 0x0000000800f09947 */ /* 0x000fea0003800000 */
[----:B------:R-:W-:Y:S01]  /*1b20*/  LOP3.LUT P1, RZ, R0, 0x7, RZ, 0xc0, !PT ;  /* 0x0000000700ff7812 */ /* 0x000fe2000782c0ff */
[----:B------:R-:W-:-:S12]  /*1b30*/  @!P0 BRA `(.L_x_15) ;  /* 0x00000004006c8947 */ /* 0x000fd80003800000 */
[----:B------:R-:W0:Y:S01]  /*1b40*/  LDCU UR4, c[0x0][0x388] ;  /* 0x00007100ff0477ac */ /* 0x000e220008000800 */
        /* <DEDUP_REMOVED lines=85> */
[----:B------:R-:W3:Y:S01]  /*20a0*/  LD.E.64 R14, desc[UR36][R14.64] ;  /* 0x000000240e0e7980 */ /* 0x000ee2000c101b00 */
[----:B-1----:R-:W-:Y:S01]  /*20b0*/  IADD3 R10, P2, PT, R25, UR6, RZ ;  /* 0x00000006190a7c10 */ /* 0x002fe2000ff5e0ff */
[----:B------:R-:W-:-:S03]  /*20c0*/  VIADD R9, R9, 0x8 ;  /* 0x0000000809097836 */ /* 0x000fc60000000000 */
[----:B------:R-:W-:-:S05]  /*20d0*/  IADD3.X R11, PT, PT, R24, UR7, RZ, P2, !PT ;  /* 0x00000007180b7c10 */ /* 0x000fca00097fe4ff */
[----:B---3--:R2:W-:Y:S04]  /*20e0*/  STG.E.64 desc[UR36][R10.64], R14 ;  /* 0x0000000e0a007986 */ /* 0x0085e8000c101b24 */
.L_x_15:
[----:B------:R-:W-:Y:S05]  /*20f0*/  @!P1 BRA `(.L_x_14) ;  /* 0x0000000400789947 */ /* 0x000fea0003800000 */
[----:B------:R-:W1:Y:S01]  /*2100*/  LDCU UR5, c[0x0][0x388] ;  /* 0x00007100ff0577ac */ /* 0x000e620008000800 */
[----:B------:R-:W-:-:S05]  /*2110*/  VIADD R8, R3, 0x6 ;  /* 0x0000000603087836 */ /* 0x000fca0000000000 */
[----:B------:R-:W-:-:S04]  /*2120*/  LOP3.LUT R8, R8, 0x3, RZ, 0xc0, !PT ;  /* 0x0000000308087812 */ /* 0x000fc800078ec0ff */
[----:B------:R-:W-:Y:S01]  /*2130*/  ISETP.NE.AND P1, PT, R8, RZ, PT ;  /* 0x000000ff0800720c */ /* 0x000fe20003f25270 */
[----:B-1----:R-:W-:-:S04]  /*2140*/  UIADD3 UR4, UPT, UPT, UR5, 0x6, URZ ;  /* 0x0000000605047890 */ /* 0x002fc8000fffe0ff */
[----:B------:R-:W-:-:S04]  /*2150*/  ULOP3.LUT UR4, UR4, 0x7, URZ, 0xc0, !UPT ;  /* 0x0000000704047892 */ /* 0x000fc8000f8ec0ff */
[----:B------:R-:W-:-:S04]  /*2160*/  UIADD3 UR4, UPT, UPT, UR4, -0x1, URZ ;  /* 0xffffffff04047890 */ /* 0x000fc8000fffe0ff */
[----:B------:R-:W-:-:S09]  /*2170*/  UISETP.GE.U32.AND UP0, UPT, UR4, 0x3, UPT ;  /* 0x000000030400788c */ /* 0x000fd2000bf06070 */
[----:B------:R-:W-:Y:S05]  /*2180*/  BRA.U !UP0, `(.L_x_16) ;  /* 0x0000000108b87547 */ /* 0x000fea000b800000 */
[----:B0-2---:R-:W-:Y:S01]  /*2190*/  IMAD R11, R9, UR5, RZ ;  /* 0x00000005090b7c24 */ /* 0x005fe2000f8e02ff */
[----:B------:R-:W0:Y:S04]  /*21a0*/  LDCU.64 UR6, c[0x0][0x380] ;  /* 0x00007000ff0677ac */ /* 0x000e280008000a00 */
        /* <DEDUP_REMOVED lines=31> */
[----:B0-----:R-:W-:Y:S02]  /*23a0*/  IMAD.X R20, RZ, RZ, RZ, P2 ;  /* 0x000000ffff147224 */ /* 0x001fe400010e06ff */
[----:B------:R-:W-:-:S03]  /*23b0*/  IMAD.SHL.U32 R27, R25, 0x8, RZ ;  /* 0x00000008191b7824 */ /* 0x000fc600078e00ff */
[----:B------:R-:W-:Y:S02]  /*23c0*/  SHF.L.U64.HI R24, R25, 0x3, R20 ;  /* 0x0000000319187819 */ /* 0x000fe40000010214 */
[----:B------:R-:W-:Y:S02]  /*23d0*/  IADD3 R22, P3, PT, R27, R4, RZ ;  /* 0x000000041b167210 */ /* 0x000fe40007f7e0ff */
[----:B------:R-:W-:-:S03]  /*23e0*/  IADD3 R20, P2, PT, R19, UR6, RZ ;  /* 0x0000000613147c10 */ /* 0x000fc6000ff5e0ff */
[----:B------:R-:W-:Y:S01]  /*23f0*/  IMAD.X R23, R24, 0x1, R5, P3 ;  /* 0x0000000118177824 */ /* 0x000fe200018e0605 */
[----:B------:R-:W-:-:S05]  /*2400*/  IADD3.X R21, PT, PT, R26, UR7, RZ, P2, !PT ;  /* 0x000000071a157c10 */ /* 0x000fca00097fe4ff */
[----:B--2---:R3:W-:Y:S04]  /*2410*/  STG.E.64 desc[UR36][R20.64], R14 ;  /* 0x0000000e14007986 */ /* 0x0047e8000c101b24 */
[----:B------:R-:W2:Y:S01]  /*2420*/  LD.E.64 R22, desc[UR36][R22.64] ;  /* 0x0000002416167980 */ /* 0x000ea2000c101b00 */
[----:B-1----:R-:W-:Y:S01]  /*2430*/  IADD3 R10, P2, PT, R27, UR6, RZ ;  /* 0x000000061b0a7c10 */ /* 0x002fe2000ff5e0ff */
[----:B------:R-:W-:-:S03]  /*2440*/  VIADD R9, R9, 0x4 ;  /* 0x0000000409097836 */ /* 0x000fc60000000000 */
[----:B------:R-:W-:-:S05]  /*2450*/  IADD3.X R11, PT, PT, R24, UR7, RZ, P2, !PT ;  /* 0x00000007180b7c10 */ /* 0x000fca00097fe4ff */
[----:B--2---:R3:W-:Y:S04]  /*2460*/  STG.E.64 desc[UR36][R10.64], R22 ;  /* 0x000000160a007986 */ /* 0x0047e8000c101b24 */
.L_x_16:
[----:B------:R-:W-:Y:S05]  /*2470*/  @!P1 BRA `(.L_x_14) ;  /* 0x0000000000989947 */ /* 0x000fea0003800000 */
[----:B--23--:R-:W-:Y:S01]  /*2480*/  IMAD R15, R9, UR5, RZ ;  /* 0x00000005090f7c24 */ /* 0x00cfe2000f8e02ff */
[----:B------:R-:W1:Y:S04]  /*2490*/  LDCU.64 UR6, c[0x0][0x380] ;  /* 0x00007000ff0677ac */ /* 0x000e680008000a00 */
[----:B------:R-:W-:-:S05]  /*24a0*/  IADD3 R14, P1, PT, R15, R6, RZ ;  /* 0x000000060f0e7210 */ /* 0x000fca0007f3e0ff */
[----:B------:R-:W-:Y:S02]  /*24b0*/  IMAD.X R9, RZ, RZ, RZ, P1 ;  /* 0x000000ffff097224 */ /* 0x000fe400008e06ff */
[----:B0-----:R-:W-:-:S03]  /*24c0*/  IMAD.SHL.U32 R13, R14, 0x8, RZ ;  /* 0x000000080e0d7824 */ /* 0x001fc600078e00ff */
[----:B------:R-:W-:Y:S02]  /*24d0*/  SHF.L.U64.HI R14, R14, 0x3, R9 ;  /* 0x000000030e0e7819 */ /* 0x000fe40000010209 */
[----:B------:R-:W-:-:S05]  /*24e0*/  IADD3 R10, P1, PT, R13, R4, RZ ;  /* 0x000000040d0a7210 */ /* 0x000fca0007f3e0ff */
[----:B------:R-:W-:-:S06]  /*24f0*/  IMAD.X R11, R14, 0x1, R5, P1 ;  /* 0x000000010e0b7824 */ /* 0x000fcc00008e0605 */
[----:B------:R-:W2:Y:S01]  /*2500*/  LD.E.64 R10, desc[UR36][R10.64] ;  /* 0x000000240a0a7980 */ /* 0x000ea2000c101b00 */
[----:B-1----:R-:W-:-:S04]  /*2510*/  IADD3 R12, P1, PT, R13, UR6, RZ ;  /* 0x000000060d0c7c10 */ /* 0x002fc8000ff3e0ff */
[----:B------:R-:W-:Y:S02]  /*2520*/  IADD3.X R13, PT, PT, R14, UR7, RZ, P1, !PT ;  /* 0x000000070e0d7c10 */ /* 0x000fe40008ffe4ff */
[----:B------:R-:W-:-:S03]  /*2530*/  ISETP.NE.AND P1, PT, R8, 0x1, PT ;  /* 0x000000010800780c */ /* 0x000fc60003f25270 */
[----:B--2---:R1:W-:Y:S10]  /*2540*/  STG.E.64 desc[UR36][R12.64], R10 ;  /* 0x0000000a0c007986 */ /* 0x0043f4000c101b24 */
[----:B------:R-:W-:Y:S05]  /*2550*/  @!P1 BRA `(.L_x_14) ;  /* 0x0000000000609947 */ /* 0x000fea0003800000 */
[----:B------:R-:W-:-:S05]  /*2560*/  VIADD R15, R15, UR5 ;  /* 0x000000050f0f7c36 */ /* 0x000fca0008000000 */
[----:B------:R-:W-:-:S05]  /*2570*/  IADD3 R14, P1, PT, R15, R6, RZ ;  /* 0x000000060f0e7210 */ /* 0x000fca0007f3e0ff */
[----:B------:R-:W-:Y:S02]  /*2580*/  IMAD.X R9, RZ, RZ, RZ, P1 ;  /* 0x000000ffff097224 */ /* 0x000fe400008e06ff */
[----:B-1----:R-:W-:-:S03]  /*2590*/  IMAD.SHL.U32 R13, R14, 0x8, RZ ;  /* 0x000000080e0d7824 */ /* 0x002fc600078e00ff */
[----:B------:R-:W-:Y:S02]  /*25a0*/  SHF.L.U64.HI R14, R14, 0x3, R9 ;  /* 0x000000030e0e7819 */ /* 0x000fe40000010209 */
[----:B------:R-:W-:-:S05]  /*25b0*/  IADD3 R10, P1, PT, R13, R4, RZ ;  /* 0x000000040d0a7210 */ /* 0x000fca0007f3e0ff */
[----:B------:R-:W-:-:S06]  /*25c0*/  IMAD.X R11, R14, 0x1, R5, P1 ;  /* 0x000000010e0b7824 */ /* 0x000fcc00008e0605 */
[----:B------:R-:W2:Y:S01]  /*25d0*/  LD.E.64 R10, desc[UR36][R10.64] ;  /* 0x000000240a0a7980 */ /* 0x000ea2000c101b00 */
[----:B------:R-:W-:-:S04]  /*25e0*/  IADD3 R12, P1, PT, R13, UR6, RZ ;  /* 0x000000060d0c7c10 */ /* 0x000fc8000ff3e0ff */
[----:B------:R-:W-:Y:S02]  /*25f0*/  IADD3.X R13, PT, PT, R14, UR7, RZ, P1, !PT ;  /* 0x000000070e0d7c10 */ /* 0x000fe40008ffe4ff */
[----:B------:R-:W-:-:S03]  /*2600*/  ISETP.NE.AND P1, PT, R8, 0x2, PT ;  /* 0x000000020800780c */ /* 0x000fc60003f25270 */
[----:B--2---:R4:W-:Y:S10]  /*2610*/  STG.E.64 desc[UR36][R12.64], R10 ;  /* 0x0000000a0c007986 */ /* 0x0049f4000c101b24 */
[----:B------:R-:W-:Y:S05]  /*2620*/  @!P1 BRA `(.L_x_14) ;  /* 0x00000000002c9947 */ /* 0x000fea0003800000 */
[----:B------:R-:W-:-:S05]  /*2630*/  VIADD R9, R15, UR5 ;  /* 0x000000050f097c36 */ /* 0x000fca0008000000 */
[----:B------:R-:W-:-:S05]  /*2640*/  IADD3 R9, P1, PT, R9, R6, RZ ;  /* 0x0000000609097210 */ /* 0x000fca0007f3e0ff */
[----:B----4-:R-:W-:Y:S02]  /*2650*/  IMAD.X R12, RZ, RZ, RZ, P1 ;  /* 0x000000ffff0c7224 */ /* 0x010fe400008e06ff */
[----:B------:R-:W-:-:S03]  /*2660*/  IMAD.SHL.U32 R11, R9, 0x8, RZ ;  /* 0x00000008090b7824 */ /* 0x000fc600078e00ff */
[----:B------:R-:W-:Y:S02]  /*2670*/  SHF.L.U64.HI R12, R9, 0x3, R12 ;  /* 0x00000003090c7819 */ /* 0x000fe4000001020c */
[----:B------:R-:W-:-:S05]  /*2680*/  IADD3 R8, P1, PT, R11, R4, RZ ;  /* 0x000000040b087210 */ /* 0x000fca0007f3e0ff */
[----:B------:R-:W-:-:S06]  /*2690*/  IMAD.X R9, R12, 0x1, R5, P1 ;  /* 0x000000010c097824 */ /* 0x000fcc00008e0605 */
[----:B------:R-:W2:Y:S01]  /*26a0*/  LD.E.64 R8, desc[UR36][R8.64] ;  /* 0x0000002408087980 */ /* 0x000ea2000c101b00 */
[----:B------:R-:W-:-:S04]  /*26b0*/  IADD3 R10, P1, PT, R11, UR6, RZ ;  /* 0x000000060b0a7c10 */ /* 0x000fc8000ff3e0ff */
[----:B------:R-:W-:-:S05]  /*26c0*/  IADD3.X R11, PT, PT, R12, UR7, RZ, P1, !PT ;  /* 0x000000070c0b7c10 */ /* 0x000fca0008ffe4ff */
[----:B--2---:R0:W-:Y:S04]  /*26d0*/  STG.E.64 desc[UR36][R10.64], R8 ;  /* 0x000000080a007986 */ /* 0x0041e8000c101b24 */
.L_x_14:
[----:B------:R-:W-:Y:S05]  /*26e0*/  BSYNC.RECONVERGENT B1 ;  /* 0x0000000000017941 */ /* 0x000fea0003800200 */
.L_x_13:
[----:B------:R-:W-:-:S05]  /*26f0*/  VIADD R6, R6, 0x1 ;  /* 0x0000000106067836 */ /* 0x000fca0000000000 */
[----:B------:R-:W-:-:S13]  /*2700*/  ISETP.NE.AND P1, PT, R6, R7, PT ;  /* 0x000000070600720c */ /* 0x000fda0003f25270 */
[----:B------:R-:W-:Y:S05]  /*2710*/  @P1 BRA `(.L_x_17) ;  /* 0xffffffe400fc1947 */ /* 0x000fea000383ffff */
[----:B------:R-:W-:Y:S05]  /*2720*/  BSYNC.RECONVERGENT B0 ;  /* 0x0000000000007941 */ /* 0x000fea0003800200 */
.L_x_1:
[----:B------:R-:W-:-:S04]  /*2730*/  MOV R0, 0x8 ;  /* 0x0000000800007802 */ /* 0x000fc80000000f00 */
[----:B------:R0:W0:Y:S03]  /*2740*/  LDC.64 R6, c[0x4][R0] ;  /* 0x0100000000067b82 */ /* 0x0000260000000a00 */
[----:B0--3--:R-:W-:-:S07]  /*2750*/  LEPC R20, `(.L_x_18) ;  /* 0x000000001014794e */ /* 0x009fce0000000000 */
[----:B-12-4-:R-:W-:Y:S05]  /*2760*/  CALL.ABS.NOINC R6 ;  /* 0x0000000006007343 */ /* 0x016fea0003c00000 */
.L_x_18:
[----:B------:R-:W-:-:S13]  /*2770*/  ISETP.NE.AND P6, PT, R18, RZ, PT ;  /* 0x000000ff1200720c */ /* 0x000fda0003fc5270 */
[----:B------:R-:W-:Y:S05]  /*2780*/  @P6 BRA `(.L_x_19) ;  /* 0xffffffd8004c6947 */ /* 0x000fea000383ffff */
[----:B------:R-:W-:Y:S05]  /*2790*/  EXIT ;  /* 0x000000000000794d */ /* 0x000fea0003800000 */
.L_x_20:
[----:B------:R-:W-:-:S00]  /*27a0*/  BRA `(.L_x_20) ;  /* 0xfffffffc00fc7947 */ /* 0x000fc0000383ffff */
[----:B------:R-:W-:-:S00]  /*27b0*/  NOP ;  /* 0x0000000000007918 */ /* 0x000fc00000000000 */
        /* <DEDUP_REMOVED lines=12> */
.L_x_21:


//--------------------- .nv.shared.reserved.0     --------------------------
	.section	.nv.shared.reserved.0,"aw",@nobits
	.weak		__nv_reservedSMEM_offset_0_alias
	.size		__nv_reservedSMEM_offset_0_alias, 0, 64
	.other		__nv_reservedSMEM_offset_0_alias,@"STO_CUDA_RESERVED_SHARED STV_DEFAULT"
__nv_reservedSMEM_offset_0_alias:
	.zero		0
	.zero		64


//--------------------- .nv.constant0._Z13calculateTempPdjj --------------------------
	.section	.nv.constant0._Z13calculateTempPdjj,"a",@progbits
	.sectionflags	@""
	.align	4
.nv.constant0._Z13calculateTempPdjj:
	.zero		912


//--------------------- SYMBOLS --------------------------

	.type		.nv.reservedSmem.offset0,@object
	.size		.nv.reservedSmem.offset0,0x4
	.type		malloc,@function
	.type		free,@function
